//
// Generated by NVIDIA NVVM Compiler
//
// Compiler Build ID: CL-36424714
// Cuda compilation tools, release 13.0, V13.0.88
// Based on NVVM 20.0.0
//

.version 9.0
.target sm_100
.address_size 64

	// .globl	_Z15DERIVATIVE_STEPPdS_S_di
.func  (.param .b64 func_retval0) __internal_accurate_pow
(
	.param .b64 __internal_accurate_pow_param_0
)
;

.visible .entry _Z15DERIVATIVE_STEPPdS_S_di(
	.param .u64 .ptr .align 1 _Z15DERIVATIVE_STEPPdS_S_di_param_0,
	.param .u64 .ptr .align 1 _Z15DERIVATIVE_STEPPdS_S_di_param_1,
	.param .u64 .ptr .align 1 _Z15DERIVATIVE_STEPPdS_S_di_param_2,
	.param .f64 _Z15DERIVATIVE_STEPPdS_S_di_param_3,
	.param .u32 _Z15DERIVATIVE_STEPPdS_S_di_param_4
)
{
	.reg .pred 	%p<4>;
	.reg .b32 	%r<9>;
	.reg .b64 	%rd<14>;
	.reg .b64 	%fd<8>;

	ld.param.u64 	%rd3, [_Z15DERIVATIVE_STEPPdS_S_di_param_0];
	ld.param.u64 	%rd4, [_Z15DERIVATIVE_STEPPdS_S_di_param_1];
	ld.param.u64 	%rd5, [_Z15DERIVATIVE_STEPPdS_S_di_param_2];
	ld.param.f64 	%fd1, [_Z15DERIVATIVE_STEPPdS_S_di_param_3];
	ld.param.u32 	%r2, [_Z15DERIVATIVE_STEPPdS_S_di_param_4];
	cvta.to.global.u64 	%rd1, %rd4;
	cvta.to.global.u64 	%rd2, %rd5;
	mov.u32 	%r4, %tid.x;
	mov.u32 	%r5, %ctaid.x;
	mov.u32 	%r6, %ntid.x;
	mad.lo.s32 	%r7, %r5, %r6, %r4;
	setp.lt.s32 	%p1, %r7, 1;
	add.s32 	%r8, %r2, -1;
	setp.ge.s32 	%p2, %r7, %r8;
	or.pred  	%p3, %p1, %p2;
	@%p3 bra 	$L__BB0_2;
	cvta.to.global.u64 	%rd9, %rd3;
	mul.wide.u32 	%rd10, %r7, 8;
	add.s64 	%rd11, %rd2, %rd10;
	ld.global.f64 	%fd4, [%rd11];
	sub.f64 	%fd5, %fd4, %fd1;
	add.s64 	%rd12, %rd9, %rd10;
	ld.global.f64 	%fd6, [%rd12];
	mul.f64 	%fd7, %fd5, %fd6;
	add.s64 	%rd13, %rd1, %rd10;
	st.global.f64 	[%rd13], %fd7;
	bra.uni 	$L__BB0_3;
$L__BB0_2:
	mul.wide.s32 	%rd6, %r7, 8;
	add.s64 	%rd7, %rd2, %rd6;
	ld.global.f64 	%fd2, [%rd7];
	sub.f64 	%fd3, %fd2, %fd1;
	add.s64 	%rd8, %rd1, %rd6;
	st.global.f64 	[%rd8], %fd3;
$L__BB0_3:
	ret;

}
	// .globl	_Z11UPDATE_STEPPdS_S_di
.visible .entry _Z11UPDATE_STEPPdS_S_di(
	.param .u64 .ptr .align 1 _Z11UPDATE_STEPPdS_S_di_param_0,
	.param .u64 .ptr .align 1 _Z11UPDATE_STEPPdS_S_di_param_1,
	.param .u64 .ptr .align 1 _Z11UPDATE_STEPPdS_S_di_param_2,
	.param .f64 _Z11UPDATE_STEPPdS_S_di_param_3,
	.param .u32 _Z11UPDATE_STEPPdS_S_di_param_4
)
{
	.reg .pred 	%p<4>;
	.reg .b32 	%r<9>;
	.reg .b64 	%rd<15>;
	.reg .b64 	%fd<14>;

	ld.param.u64 	%rd5, [_Z11UPDATE_STEPPdS_S_di_param_1];
	ld.param.u64 	%rd6, [_Z11UPDATE_STEPPdS_S_di_param_2];
	ld.param.f64 	%fd13, [_Z11UPDATE_STEPPdS_S_di_param_3];
	ld.param.u32 	%r2, [_Z11UPDATE_STEPPdS_S_di_param_4];
	cvta.to.global.u64 	%rd1, %rd6;
	mov.u32 	%r4, %tid.x;
	mov.u32 	%r5, %ctaid.x;
	mov.u32 	%r6, %ntid.x;
	mad.lo.s32 	%r7, %r5, %r6, %r4;
	setp.lt.s32 	%p1, %r7, 1;
	add.s32 	%r8, %r2, -1;
	setp.ge.s32 	%p2, %r7, %r8;
	or.pred  	%p3, %p1, %p2;
	@%p3 bra 	$L__BB1_2;
	cvt.u64.u32 	%rd14, %r7;
	mul.wide.u32 	%rd9, %r7, 8;
	add.s64 	%rd10, %rd1, %rd9;
	ld.global.f64 	%fd7, [%rd10+8];
	ld.global.f64 	%fd8, [%rd10+-8];
	add.f64 	%fd9, %fd7, %fd8;
	mul.f64 	%fd12, %fd13, %fd9;
	mov.f64 	%fd13, 0d3FE0000000000000;
	bra.uni 	$L__BB1_3;
$L__BB1_2:
	cvt.s64.s32 	%rd14, %r7;
	mul.wide.s32 	%rd7, %r7, 8;
	add.s64 	%rd8, %rd1, %rd7;
	ld.global.f64 	%fd12, [%rd8];
$L__BB1_3:
	cvta.to.global.u64 	%rd11, %rd5;
	shl.b64 	%rd12, %rd14, 3;
	add.s64 	%rd13, %rd11, %rd12;
	ld.global.f64 	%fd10, [%rd13];
	fma.rn.f64 	%fd11, %fd12, %fd13, %fd10;
	st.global.f64 	[%rd13], %fd11;
	ret;

}
	// .globl	_Z10FINAL_STEPPdS_di
.visible .entry _Z10FINAL_STEPPdS_di(
	.param .u64 .ptr .align 1 _Z10FINAL_STEPPdS_di_param_0,
	.param .u64 .ptr .align 1 _Z10FINAL_STEPPdS_di_param_1,
	.param .f64 _Z10FINAL_STEPPdS_di_param_2,
	.param .u32 _Z10FINAL_STEPPdS_di_param_3
)
{
	.reg .b32 	%r<5>;
	.reg .b64 	%rd<8>;
	.reg .b64 	%fd<5>;

	ld.param.u64 	%rd1, [_Z10FINAL_STEPPdS_di_param_0];
	ld.param.u64 	%rd2, [_Z10FINAL_STEPPdS_di_param_1];
	ld.param.f64 	%fd1, [_Z10FINAL_STEPPdS_di_param_2];
	cvta.to.global.u64 	%rd3, %rd1;
	cvta.to.global.u64 	%rd4, %rd2;
	mov.u32 	%r1, %tid.x;
	mov.u32 	%r2, %ctaid.x;
	mov.u32 	%r3, %ntid.x;
	mad.lo.s32 	%r4, %r2, %r3, %r1;
	mul.wide.s32 	%rd5, %r4, 8;
	add.s64 	%rd6, %rd4, %rd5;
	ld.global.f64 	%fd2, [%rd6];
	add.s64 	%rd7, %rd3, %rd5;
	ld.global.f64 	%fd3, [%rd7];
	fma.rn.f64 	%fd4, %fd1, %fd2, %fd3;
	st.global.f64 	[%rd7], %fd4;
	ret;

}
	// .globl	_Z18NORMALIZE_CONSTANTPdS_
.visible .entry _Z18NORMALIZE_CONSTANTPdS_(
	.param .u64 .ptr .align 1 _Z18NORMALIZE_CONSTANTPdS__param_0,
	.param .u64 .ptr .align 1 _Z18NORMALIZE_CONSTANTPdS__param_1
)
{
	.reg .pred 	%p<14>;
	.reg .b32 	%r<23>;
	.reg .b64 	%rd<7>;
	.reg .b64 	%fd<21>;

	ld.param.u64 	%rd2, [_Z18NORMALIZE_CONSTANTPdS__param_0];
	ld.param.u64 	%rd1, [_Z18NORMALIZE_CONSTANTPdS__param_1];
	cvta.to.global.u64 	%rd3, %rd2;
	mov.u32 	%r4, %tid.x;
	mov.u32 	%r5, %ctaid.x;
	mov.u32 	%r6, %ntid.x;
	mad.lo.s32 	%r7, %r5, %r6, %r4;
	mul.wide.s32 	%rd4, %r7, 8;
	add.s64 	%rd5, %rd3, %rd4;
	ld.global.f64 	%fd1, [%rd5];
	{
	.reg .b32 %temp; 
	mov.b64 	{%temp, %r1}, %fd1;
	}
	mov.f64 	%fd9, 0d4000000000000000;
	{
	.reg .b32 %temp; 
	mov.b64 	{%temp, %r8}, %fd9;
	}
	and.b32  	%r3, %r8, 2146435072;
	setp.eq.s32 	%p1, %r3, 1062207488;
	abs.f64 	%fd2, %fd1;
	{ // callseq 0, 0
	.param .b64 param0;
	st.param.f64 	[param0], %fd2;
	.param .b64 retval0;
	call.uni (retval0), 
	__internal_accurate_pow, 
	(
	param0
	);
	ld.param.f64 	%fd10, [retval0];
	} // callseq 0
	setp.lt.s32 	%p2, %r1, 0;
	neg.f64 	%fd12, %fd10;
	selp.f64 	%fd13, %fd12, %fd10, %p1;
	selp.f64 	%fd20, %fd13, %fd10, %p2;
	setp.neu.f64 	%p3, %fd1, 0d0000000000000000;
	@%p3 bra 	$L__BB3_2;
	setp.eq.s32 	%p4, %r3, 1062207488;
	selp.b32 	%r9, %r1, 0, %p4;
	setp.lt.s32 	%p5, %r8, 0;
	or.b32  	%r10, %r9, 2146435072;
	selp.b32 	%r11, %r10, %r9, %p5;
	mov.b32 	%r12, 0;
	mov.b64 	%fd20, {%r12, %r11};
$L__BB3_2:
	add.f64 	%fd14, %fd1, 0d4000000000000000;
	{
	.reg .b32 %temp; 
	mov.b64 	{%temp, %r13}, %fd14;
	}
	and.b32  	%r14, %r13, 2146435072;
	setp.ne.s32 	%p6, %r14, 2146435072;
	@%p6 bra 	$L__BB3_7;
	setp.num.f64 	%p7, %fd1, %fd1;
	@%p7 bra 	$L__BB3_5;
	mov.f64 	%fd15, 0d4000000000000000;
	add.rn.f64 	%fd20, %fd1, %fd15;
	bra.uni 	$L__BB3_7;
$L__BB3_5:
	setp.neu.f64 	%p8, %fd2, 0d7FF0000000000000;
	@%p8 bra 	$L__BB3_7;
	setp.lt.s32 	%p9, %r1, 0;
	setp.eq.s32 	%p10, %r3, 1062207488;
	setp.lt.s32 	%p11, %r8, 0;
	selp.b32 	%r16, 0, 2146435072, %p11;
	and.b32  	%r17, %r8, 2147483647;
	setp.ne.s32 	%p12, %r17, 1071644672;
	or.b32  	%r18, %r16, -2147483648;
	selp.b32 	%r19, %r18, %r16, %p12;
	selp.b32 	%r20, %r19, %r16, %p10;
	selp.b32 	%r21, %r20, %r16, %p9;
	mov.b32 	%r22, 0;
	mov.b64 	%fd20, {%r22, %r21};
$L__BB3_7:
	cvta.to.global.u64 	%rd6, %rd1;
	setp.eq.f64 	%p13, %fd1, 0d3FF0000000000000;
	selp.f64 	%fd16, 0d3FF0000000000000, %fd20, %p13;
	ld.global.f64 	%fd17, [%rd6];
	add.f64 	%fd18, %fd17, %fd16;
	st.global.f64 	[%rd6], %fd18;
	ret;

}
	// .globl	_Z18NORMALIZE_FUNCTIONPdS_
.visible .entry _Z18NORMALIZE_FUNCTIONPdS_(
	.param .u64 .ptr .align 1 _Z18NORMALIZE_FUNCTIONPdS__param_0,
	.param .u64 .ptr .align 1 _Z18NORMALIZE_FUNCTIONPdS__param_1
)
{
	.reg .b32 	%r<5>;
	.reg .b64 	%rd<7>;
	.reg .b64 	%fd<4>;

	ld.param.u64 	%rd1, [_Z18NORMALIZE_FUNCTIONPdS__param_0];
	ld.param.u64 	%rd2, [_Z18NORMALIZE_FUNCTIONPdS__param_1];
	cvta.to.global.u64 	%rd3, %rd2;
	cvta.to.global.u64 	%rd4, %rd1;
	mov.u32 	%r1, %tid.x;
	mov.u32 	%r2, %ctaid.x;
	mov.u32 	%r3, %ntid.x;
	mad.lo.s32 	%r4, %r2, %r3, %r1;
	mul.wide.s32 	%rd5, %r4, 8;
	add.s64 	%rd6, %rd4, %rd5;
	ld.global.f64 	%fd1, [%rd6];
	ld.global.f64 	%fd2, [%rd3];
	div.rn.f64 	%fd3, %fd1, %fd2;
	st.global.f64 	[%rd6], %fd3;
	ret;

}
.func  (.param .b64 func_retval0) __internal_accurate_pow(
	.param .b64 __internal_accurate_pow_param_0
)
{
	.reg .pred 	%p<8>;
	.reg .b32 	%r<49>;
	.reg .b32 	%f<3>;
	.reg .b64 	%fd<109>;

	ld.param.f64 	%fd10, [__internal_accurate_pow_param_0];
	{
	.reg .b32 %temp; 
	mov.b64 	{%temp, %r46}, %fd10;
	}
	{
	.reg .b32 %temp; 
	mov.b64 	{%r45, %temp}, %fd10;
	}
	shr.u32 	%r47, %r46, 20;
	setp.gt.u32 	%p1, %r46, 1048575;
	@%p1 bra 	$L__BB5_2;
	mul.f64 	%fd11, %fd10, 0d4350000000000000;
	{
	.reg .b32 %temp; 
	mov.b64 	{%temp, %r46}, %fd11;
	}
	{
	.reg .b32 %temp; 
	mov.b64 	{%r45, %temp}, %fd11;
	}
	shr.u32 	%r16, %r46, 20;
	add.s32 	%r47, %r16, -54;
$L__BB5_2:
	add.s32 	%r48, %r47, -1023;
	and.b32  	%r17, %r46, -2146435073;
	or.b32  	%r18, %r17, 1072693248;
	mov.b64 	%fd107, {%r45, %r18};
	setp.lt.u32 	%p2, %r18, 1073127583;
	@%p2 bra 	$L__BB5_4;
	{
	.reg .b32 %temp; 
	mov.b64 	{%r19, %temp}, %fd107;
	}
	{
	.reg .b32 %temp; 
	mov.b64 	{%temp, %r20}, %fd107;
	}
	add.s32 	%r21, %r20, -1048576;
	mov.b64 	%fd107, {%r19, %r21};
	add.s32 	%r48, %r47, -1022;
$L__BB5_4:
	add.f64 	%fd12, %fd107, 0dBFF0000000000000;
	add.f64 	%fd13, %fd107, 0d3FF0000000000000;
	rcp.approx.ftz.f64 	%fd14, %fd13;
	neg.f64 	%fd15, %fd13;
	fma.rn.f64 	%fd16, %fd15, %fd14, 0d3FF0000000000000;
	fma.rn.f64 	%fd17, %fd16, %fd16, %fd16;
	fma.rn.f64 	%fd18, %fd17, %fd14, %fd14;
	mul.f64 	%fd19, %fd12, %fd18;
	fma.rn.f64 	%fd20, %fd12, %fd18, %fd19;
	mul.f64 	%fd21, %fd20, %fd20;
	fma.rn.f64 	%fd22, %fd21, 0d3EB0F5FF7D2CAFE2, 0d3ED0F5D241AD3B5A;
	fma.rn.f64 	%fd23, %fd22, %fd21, 0d3EF3B20A75488A3F;
	fma.rn.f64 	%fd24, %fd23, %fd21, 0d3F1745CDE4FAECD5;
	fma.rn.f64 	%fd25, %fd24, %fd21, 0d3F3C71C7258A578B;
	fma.rn.f64 	%fd26, %fd25, %fd21, 0d3F6249249242B910;
	fma.rn.f64 	%fd27, %fd26, %fd21, 0d3F89999999999DFB;
	sub.f64 	%fd28, %fd12, %fd20;
	add.f64 	%fd29, %fd28, %fd28;
	neg.f64 	%fd30, %fd20;
	fma.rn.f64 	%fd31, %fd30, %fd12, %fd29;
	mul.f64 	%fd32, %fd18, %fd31;
	fma.rn.f64 	%fd33, %fd21, %fd27, 0d3FB5555555555555;
	mov.f64 	%fd34, 0d3FB5555555555555;
	sub.f64 	%fd35, %fd34, %fd33;
	fma.rn.f64 	%fd36, %fd21, %fd27, %fd35;
	add.f64 	%fd37, %fd36, 0dBC46A4CB00B9E7B0;
	add.f64 	%fd38, %fd33, %fd37;
	sub.f64 	%fd39, %fd33, %fd38;
	add.f64 	%fd40, %fd37, %fd39;
	mul.rn.f64 	%fd41, %fd20, %fd20;
	neg.f64 	%fd42, %fd41;
	fma.rn.f64 	%fd43, %fd20, %fd20, %fd42;
	{
	.reg .b32 %temp; 
	mov.b64 	{%r22, %temp}, %fd32;
	}
	{
	.reg .b32 %temp; 
	mov.b64 	{%temp, %r23}, %fd32;
	}
	add.s32 	%r24, %r23, 1048576;
	mov.b64 	%fd44, {%r22, %r24};
	fma.rn.f64 	%fd45, %fd20, %fd44, %fd43;
	mul.rn.f64 	%fd46, %fd41, %fd20;
	neg.f64 	%fd47, %fd46;
	fma.rn.f64 	%fd48, %fd41, %fd20, %fd47;
	fma.rn.f64 	%fd49, %fd41, %fd32, %fd48;
	fma.rn.f64 	%fd50, %fd45, %fd20, %fd49;
	mul.rn.f64 	%fd51, %fd38, %fd46;
	neg.f64 	%fd52, %fd51;
	fma.rn.f64 	%fd53, %fd38, %fd46, %fd52;
	fma.rn.f64 	%fd54, %fd38, %fd50, %fd53;
	fma.rn.f64 	%fd55, %fd40, %fd46, %fd54;
	add.f64 	%fd56, %fd51, %fd55;
	sub.f64 	%fd57, %fd51, %fd56;
	add.f64 	%fd58, %fd55, %fd57;
	add.f64 	%fd59, %fd20, %fd56;
	sub.f64 	%fd60, %fd20, %fd59;
	add.f64 	%fd61, %fd56, %fd60;
	add.f64 	%fd62, %fd58, %fd61;
	add.f64 	%fd63, %fd32, %fd62;
	add.f64 	%fd64, %fd59, %fd63;
	sub.f64 	%fd65, %fd59, %fd64;
	add.f64 	%fd66, %fd63, %fd65;
	xor.b32  	%r25, %r48, -2147483648;
	mov.b32 	%r26, 1127219200;
	mov.b64 	%fd67, {%r25, %r26};
	mov.b32 	%r27, -2147483648;
	mov.b64 	%fd68, {%r27, %r26};
	sub.f64 	%fd69, %fd67, %fd68;
	fma.rn.f64 	%fd70, %fd69, 0d3FE62E42FEFA39EF, %fd64;
	fma.rn.f64 	%fd71, %fd69, 0dBFE62E42FEFA39EF, %fd70;
	sub.f64 	%fd72, %fd71, %fd64;
	sub.f64 	%fd73, %fd66, %fd72;
	fma.rn.f64 	%fd74, %fd69, 0d3C7ABC9E3B39803F, %fd73;
	add.f64 	%fd75, %fd70, %fd74;
	sub.f64 	%fd76, %fd70, %fd75;
	add.f64 	%fd77, %fd74, %fd76;
	mov.f64 	%fd78, 0d4000000000000000;
	{
	.reg .b32 %temp; 
	mov.b64 	{%temp, %r28}, %fd78;
	}
	{
	.reg .b32 %temp; 
	mov.b64 	{%r29, %temp}, %fd78;
	}
	shl.b32 	%r30, %r28, 1;
	setp.gt.u32 	%p3, %r30, -33554433;
	and.b32  	%r31, %r28, -15728641;
	selp.b32 	%r32, %r31, %r28, %p3;
	mov.b64 	%fd79, {%r29, %r32};
	mul.rn.f64 	%fd80, %fd75, %fd79;
	neg.f64 	%fd81, %fd80;
	fma.rn.f64 	%fd82, %fd75, %fd79, %fd81;
	fma.rn.f64 	%fd83, %fd77, %fd79, %fd82;
	add.f64 	%fd4, %fd80, %fd83;
	sub.f64 	%fd84, %fd80, %fd4;
	add.f64 	%fd5, %fd83, %fd84;
	fma.rn.f64 	%fd85, %fd4, 0d3FF71547652B82FE, 0d4338000000000000;
	{
	.reg .b32 %temp; 
	mov.b64 	{%r13, %temp}, %fd85;
	}
	mov.f64 	%fd86, 0dC338000000000000;
	add.rn.f64 	%fd87, %fd85, %fd86;
	fma.rn.f64 	%fd88, %fd87, 0dBFE62E42FEFA39EF, %fd4;
	fma.rn.f64 	%fd89, %fd87, 0dBC7ABC9E3B39803F, %fd88;
	fma.rn.f64 	%fd90, %fd89, 0d3E5ADE1569CE2BDF, 0d3E928AF3FCA213EA;
	fma.rn.f64 	%fd91, %fd90, %fd89, 0d3EC71DEE62401315;
	fma.rn.f64 	%fd92, %fd91, %fd89, 0d3EFA01997C89EB71;
	fma.rn.f64 	%fd93, %fd92, %fd89, 0d3F2A01A014761F65;
	fma.rn.f64 	%fd94, %fd93, %fd89, 0d3F56C16C1852B7AF;
	fma.rn.f64 	%fd95, %fd94, %fd89, 0d3F81111111122322;
	fma.rn.f64 	%fd96, %fd95, %fd89, 0d3FA55555555502A1;
	fma.rn.f64 	%fd97, %fd96, %fd89, 0d3FC5555555555511;
	fma.rn.f64 	%fd98, %fd97, %fd89, 0d3FE000000000000B;
	fma.rn.f64 	%fd99, %fd98, %fd89, 0d3FF0000000000000;
	fma.rn.f64 	%fd100, %fd99, %fd89, 0d3FF0000000000000;
	{
	.reg .b32 %temp; 
	mov.b64 	{%r14, %temp}, %fd100;
	}
	{
	.reg .b32 %temp; 
	mov.b64 	{%temp, %r15}, %fd100;
	}
	shl.b32 	%r33, %r13, 20;
	add.s32 	%r34, %r33, %r15;
	mov.b64 	%fd108, {%r14, %r34};
	{
	.reg .b32 %temp; 
	mov.b64 	{%temp, %r35}, %fd4;
	}
	mov.b32 	%f2, %r35;
	abs.f32 	%f1, %f2;
	setp.lt.f32 	%p4, %f1, 0f4086232B;
	@%p4 bra 	$L__BB5_7;
	setp.lt.f64 	%p5, %fd4, 0d0000000000000000;
	add.f64 	%fd101, %fd4, 0d7FF0000000000000;
	selp.f64 	%fd108, 0d0000000000000000, %fd101, %p5;
	setp.geu.f32 	%p6, %f1, 0f40874800;
	@%p6 bra 	$L__BB5_7;
	shr.u32 	%r36, %r13, 31;
	add.s32 	%r37, %r13, %r36;
	shr.s32 	%r38, %r37, 1;
	shl.b32 	%r39, %r38, 20;
	add.s32 	%r40, %r15, %r39;
	mov.b64 	%fd102, {%r14, %r40};
	sub.s32 	%r41, %r13, %r38;
	shl.b32 	%r42, %r41, 20;
	add.s32 	%r43, %r42, 1072693248;
	mov.b32 	%r44, 0;
	mov.b64 	%fd103, {%r44, %r43};
	mul.f64 	%fd108, %fd103, %fd102;
$L__BB5_7:
	abs.f64 	%fd104, %fd108;
	setp.eq.f64 	%p7, %fd104, 0d7FF0000000000000;
	fma.rn.f64 	%fd105, %fd108, %fd5, %fd108;
	selp.f64 	%fd106, %fd108, %fd105, %p7;
	st.param.f64 	[func_retval0], %fd106;
	ret;

}


// ===== COMPILED SASS (sm_100) =====

	.target	sm_100

	.elftype	@"ET_EXEC"


//--------------------- .note.nv.tkinfo           --------------------------
	.section	.note.nv.tkinfo,"",@"SHT_NOTE"
	.sectionflags	@"SHF_NOTE_NV_TKINFO"
	.tkinfo
        /*0018*/ 	.word	0x00000002
        /*0030*/ 	.string	""
        /*0030*/ 	.string	"ptxas"
        /*0030*/ 	.string	"Cuda compilation tools, release 13.0, V13.0.88"
        /*0030*/ 	.string	"Build cuda_13.0.r13.0/compiler.36424714_0"
        /*0030*/ 	.string	"-arch sm_100 -m 64 "



//--------------------- .note.nv.cuinfo           --------------------------
	.section	.note.nv.cuinfo,"",@"SHT_NOTE"
	.sectionflags	@"SHF_NOTE_NV_CUINFO"
        /*0018*/ 	.short	0x0002
        /*001a*/ 	.short	0x0064
        /*001c*/ 	.short	0x0082
	.zero		2


//--------------------- .nv.info                  --------------------------
	.section	.nv.info,"",@"SHT_CUDA_INFO"
	.align	4


	//----- nvinfo : EIATTR_REGCOUNT
	.align		4
        /*0000*/ 	.byte	0x04, 0x2f
        /*0002*/ 	.short	(.L_1 - .L_0)
	.align		4
.L_0:
        /*0004*/ 	.word	index@(_Z15DERIVATIVE_STEPPdS_S_di)
        /*0008*/ 	.word	0x0000000c


	//----- nvinfo : EIATTR_FRAME_SIZE
	.align		4
.L_1:
        /*000c*/ 	.byte	0x04, 0x11
        /*000e*/ 	.short	(.L_3 - .L_2)
	.align		4
.L_2:
        /*0010*/ 	.word	index@(_Z15DERIVATIVE_STEPPdS_S_di)
        /*0014*/ 	.word	0x00000000


	//----- nvinfo : EIATTR_REGCOUNT
	.align		4
.L_3:
        /*0018*/ 	.byte	0x04, 0x2f
        /*001a*/ 	.short	(.L_5 - .L_4)
	.align		4
.L_4:
        /*001c*/ 	.word	index@(_Z11UPDATE_STEPPdS_S_di)
        /*0020*/ 	.word	0x00000010


	//----- nvinfo : EIATTR_FRAME_SIZE
	.align		4
.L_5:
        /*0024*/ 	.byte	0x04, 0x11
        /*0026*/ 	.short	(.L_7 - .L_6)
	.align		4
.L_6:
        /*0028*/ 	.word	index@(_Z11UPDATE_STEPPdS_S_di)
        /*002c*/ 	.word	0x00000000


	//----- nvinfo : EIATTR_REGCOUNT
	.align		4
.L_7:
        /*0030*/ 	.byte	0x04, 0x2f
        /*0032*/ 	.short	(.L_9 - .L_8)
	.align		4
.L_8:
        /*0034*/ 	.word	index@(_Z10FINAL_STEPPdS_di)
        /*0038*/ 	.word	0x0000000a


	//----- nvinfo : EIATTR_FRAME_SIZE
	.align		4
.L_9:
        /*003c*/ 	.byte	0x04, 0x11
        /*003e*/ 	.short	(.L_11 - .L_10)
	.align		4
.L_10:
        /*0040*/ 	.word	index@(_Z10FINAL_STEPPdS_di)
        /*0044*/ 	.word	0x00000000


	//----- nvinfo : EIATTR_REGCOUNT
	.align		4
.L_11:
        /*0048*/ 	.byte	0x04, 0x2f
        /*004a*/ 	.short	(.L_13 - .L_12)
	.align		4
.L_12:
        /*004c*/ 	.word	index@(_Z18NORMALIZE_CONSTANTPdS_)
        /*0050*/ 	.word	0x0000001e


	//----- nvinfo : EIATTR_FRAME_SIZE
	.align		4
.L_13:
        /*0054*/ 	.byte	0x04, 0x11
        /*0056*/ 	.short	(.L_15 - .L_14)
	.align		4
.L_14:
        /*0058*/ 	.word	index@($_Z18NORMALIZE_CONSTANTPdS_$__internal_accurate_pow)
        /*005c*/ 	.word	0x00000000


	//----- nvinfo : EIATTR_FRAME_SIZE
	.align		4
.L_15:
        /*0060*/ 	.byte	0x04, 0x11
        /*0062*/ 	.short	(.L_17 - .L_16)
	.align		4
.L_16:
        /*0064*/ 	.word	index@(_Z18NORMALIZE_CONSTANTPdS_)
        /*0068*/ 	.word	0x00000000


	//----- nvinfo : EIATTR_REGCOUNT
	.align		4
.L_17:
        /*006c*/ 	.byte	0x04, 0x2f
        /*006e*/ 	.short	(.L_19 - .L_18)
	.align		4
.L_18:
        /*0070*/ 	.word	index@(_Z18NORMALIZE_FUNCTIONPdS_)
        /*0074*/ 	.word	0x0000001a


	//----- nvinfo : EIATTR_FRAME_SIZE
	.align		4
.L_19:
        /*0078*/ 	.byte	0x04, 0x11
        /*007a*/ 	.short	(.L_21 - .L_20)
	.align		4
.L_20:
        /*007c*/ 	.word	index@($__internal_0_$__cuda_sm20_div_rn_f64_full)
        /*0080*/ 	.word	0x00000000


	//----- nvinfo : EIATTR_FRAME_SIZE
	.align		4
.L_21:
        /*0084*/ 	.byte	0x04, 0x11
        /*0086*/ 	.short	(.L_23 - .L_22)
	.align		4
.L_22:
        /*0088*/ 	.word	index@(_Z18NORMALIZE_FUNCTIONPdS_)
        /*008c*/ 	.word	0x00000000


	//----- nvinfo : EIATTR_MIN_STACK_SIZE
	.align		4
.L_23:
        /*0090*/ 	.byte	0x04, 0x12
        /*0092*/ 	.short	(.L_25 - .L_24)
	.align		4
.L_24:
        /*0094*/ 	.word	index@(_Z18NORMALIZE_FUNCTIONPdS_)
        /*0098*/ 	.word	0x00000000


	//----- nvinfo : EIATTR_MIN_STACK_SIZE
	.align		4
.L_25:
        /*009c*/ 	.byte	0x04, 0x12
        /*009e*/ 	.short	(.L_27 - .L_26)
	.align		4
.L_26:
        /*00a0*/ 	.word	index@(_Z18NORMALIZE_CONSTANTPdS_)
        /*00a4*/ 	.word	0x00000000


	//----- nvinfo : EIATTR_MIN_STACK_SIZE
	.align		4
.L_27:
        /*00a8*/ 	.byte	0x04, 0x12
        /*00aa*/ 	.short	(.L_29 - .L_28)
	.align		4
.L_28:
        /*00ac*/ 	.word	index@(_Z10FINAL_STEPPdS_di)
        /*00b0*/ 	.word	0x00000000


	//----- nvinfo : EIATTR_MIN_STACK_SIZE
	.align		4
.L_29:
        /*00b4*/ 	.byte	0x04, 0x12
        /*00b6*/ 	.short	(.L_31 - .L_30)
	.align		4
.L_30:
        /*00b8*/ 	.word	index@(_Z11UPDATE_STEPPdS_S_di)
        /*00bc*/ 	.word	0x00000000


	//----- nvinfo : EIATTR_MIN_STACK_SIZE
	.align		4
.L_31:
        /*00c0*/ 	.byte	0x04, 0x12
        /*00c2*/ 	.short	(.L_33 - .L_32)
	.align		4
.L_32:
        /*00c4*/ 	.word	index@(_Z15DERIVATIVE_STEPPdS_S_di)
        /*00c8*/ 	.word	0x00000000
.L_33:


//--------------------- .nv.compat                --------------------------
	.section	.nv.compat,"",@"SHT_CUDA_COMPAT_INFO"
	.align	4
        /*0000*/ 	.byte	0x02, 0x09, 0x00, 0x00, 0x02, 0x02, 0x01, 0x00, 0x02, 0x05, 0x05, 0x00, 0x03, 0x07, 0x01, 0x01
        /*0010*/ 	.byte	0x02, 0x03, 0x00, 0x00, 0x02, 0x06, 0x01, 0x00, 0x04, 0x0b, 0x08, 0x00, 0x01, 0x00, 0x00, 0x00
        /*0020*/ 	.byte	0x00, 0x00, 0x00, 0x00


//--------------------- .nv.info._Z18NORMALIZE_FUNCTIONPdS_ --------------------------
	.section	.nv.info._Z18NORMALIZE_FUNCTIONPdS_,"",@"SHT_CUDA_INFO"
	.sectionflags	@""
	.align	4


	//----- nvinfo : EIATTR_CUDA_API_VERSION
	.align		4
        /*0000*/ 	.byte	0x04, 0x37
        /*0002*/ 	.short	(.L_35 - .L_34)
.L_34:
        /*0004*/ 	.word	0x00000082


	//----- nvinfo : EIATTR_KPARAM_INFO
	.align		4
.L_35:
        /*0008*/ 	.byte	0x04, 0x17
        /*000a*/ 	.short	(.L_37 - .L_36)
.L_36:
        /*000c*/ 	.word	0x00000000
        /*0010*/ 	.short	0x0001
        /*0012*/ 	.short	0x0008
        /*0014*/ 	.byte	0x00, 0xf5, 0x21, 0x00


	//----- nvinfo : EIATTR_KPARAM_INFO
	.align		4
.L_37:
        /*0018*/ 	.byte	0x04, 0x17
        /*001a*/ 	.short	(.L_39 - .L_38)
.L_38:
        /*001c*/ 	.word	0x00000000
        /*0020*/ 	.short	0x0000
        /*0022*/ 	.short	0x0000
        /*0024*/ 	.byte	0x00, 0xf5, 0x21, 0x00


	//----- nvinfo : EIATTR_SPARSE_MMA_MASK
	.align		4
.L_39:
        /*0028*/ 	.byte	0x03, 0x50
        /*002a*/ 	.short	0x0000


	//----- nvinfo : EIATTR_MAXREG_COUNT
	.align		4
        /*002c*/ 	.byte	0x03, 0x1b
        /*002e*/ 	.short	0x00ff


	//----- nvinfo : EIATTR_MERCURY_ISA_VERSION
	.align		4
        /*0030*/ 	.byte	0x03, 0x5f
        /*0032*/ 	.short	0x0101


	//----- nvinfo : EIATTR_VRC_CTA_INIT_COUNT
	.align		4
        /*0034*/ 	.byte	0x02, 0x4a
	.zero		1
	.zero		1


	//----- nvinfo : EIATTR_EXIT_INSTR_OFFSETS
	.align		4
        /*0038*/ 	.byte	0x04, 0x1c
        /*003a*/ 	.short	(.L_41 - .L_40)


	//   ....[0]....
.L_40:
        /*003c*/ 	.word	0x00000200


	//----- nvinfo : EIATTR_CRS_STACK_SIZE
	.align		4
.L_41:
        /*0040*/ 	.byte	0x04, 0x1e
        /*0042*/ 	.short	(.L_43 - .L_42)
.L_42:
        /*0044*/ 	.word	0x00000000


	//----- nvinfo : EIATTR_CBANK_PARAM_SIZE
	.align		4
.L_43:
        /*0048*/ 	.byte	0x03, 0x19
        /*004a*/ 	.short	0x0010


	//----- nvinfo : EIATTR_PARAM_CBANK
	.align		4
        /*004c*/ 	.byte	0x04, 0x0a
        /*004e*/ 	.short	(.L_45 - .L_44)
	.align		4
.L_44:
        /*0050*/ 	.word	index@(.nv.constant0._Z18NORMALIZE_FUNCTIONPdS_)
        /*0054*/ 	.short	0x0380
        /*0056*/ 	.short	0x0010


	//----- nvinfo : EIATTR_SW_WAR
	.align		4
.L_45:
        /*0058*/ 	.byte	0x04, 0x36
        /*005a*/ 	.short	(.L_47 - .L_46)
.L_46:
        /*005c*/ 	.word	0x00000008
.L_47:


//--------------------- .nv.info._Z18NORMALIZE_CONSTANTPdS_ --------------------------
	.section	.nv.info._Z18NORMALIZE_CONSTANTPdS_,"",@"SHT_CUDA_INFO"
	.sectionflags	@""
	.align	4


	//----- nvinfo : EIATTR_CUDA_API_VERSION
	.align		4
        /*0000*/ 	.byte	0x04, 0x37
        /*0002*/ 	.short	(.L_49 - .L_48)
.L_48:
        /*0004*/ 	.word	0x00000082


	//----- nvinfo : EIATTR_KPARAM_INFO
	.align		4
.L_49:
        /*0008*/ 	.byte	0x04, 0x17
        /*000a*/ 	.short	(.L_51 - .L_50)
.L_50:
        /*000c*/ 	.word	0x00000000
        /*0010*/ 	.short	0x0001
        /*0012*/ 	.short	0x0008
        /*0014*/ 	.byte	0x00, 0xf5, 0x21, 0x00


	//----- nvinfo : EIATTR_KPARAM_INFO
	.align		4
.L_51:
        /*0018*/ 	.byte	0x04, 0x17
        /*001a*/ 	.short	(.L_53 - .L_52)
.L_52:
        /*001c*/ 	.word	0x00000000
        /*0020*/ 	.short	0x0000
        /*0022*/ 	.short	0x0000
        /*0024*/ 	.byte	0x00, 0xf5, 0x21, 0x00


	//----- nvinfo : EIATTR_SPARSE_MMA_MASK
	.align		4
.L_53:
        /*0028*/ 	.byte	0x03, 0x50
        /*002a*/ 	.short	0x0000


	//----- nvinfo : EIATTR_MAXREG_COUNT
	.align		4
        /*002c*/ 	.byte	0x03, 0x1b
        /*002e*/ 	.short	0x00ff


	//----- nvinfo : EIATTR_MERCURY_ISA_VERSION
	.align		4
        /*0030*/ 	.byte	0x03, 0x5f
        /*0032*/ 	.short	0x0101


	//----- nvinfo : EIATTR_VRC_CTA_INIT_COUNT
	.align		4
        /*0034*/ 	.byte	0x02, 0x4a
	.zero		1
	.zero		1


	//----- nvinfo : EIATTR_EXIT_INSTR_OFFSETS
	.align		4
        /*0038*/ 	.byte	0x04, 0x1c
        /*003a*/ 	.short	(.L_55 - .L_54)


	//   ....[0]....
.L_54:
        /*003c*/ 	.word	0x00000240


	//----- nvinfo : EIATTR_CRS_STACK_SIZE
	.align		4
.L_55:
        /*0040*/ 	.byte	0x04, 0x1e
        /*0042*/ 	.short	(.L_57 - .L_56)
.L_56:
        /*0044*/ 	.word	0x00000000


	//----- nvinfo : EIATTR_CBANK_PARAM_SIZE
	.align		4
.L_57:
        /*0048*/ 	.byte	0x03, 0x19
        /*004a*/ 	.short	0x0010


	//----- nvinfo : EIATTR_PARAM_CBANK
	.align		4
        /*004c*/ 	.byte	0x04, 0x0a
        /*004e*/ 	.short	(.L_59 - .L_58)
	.align		4
.L_58:
        /*0050*/ 	.word	index@(.nv.constant0._Z18NORMALIZE_CONSTANTPdS_)
        /*0054*/ 	.short	0x0380
        /*0056*/ 	.short	0x0010


	//----- nvinfo : EIATTR_SW_WAR
	.align		4
.L_59:
        /*0058*/ 	.byte	0x04, 0x36
        /*005a*/ 	.short	(.L_61 - .L_60)
.L_60:
        /*005c*/ 	.word	0x00000008
.L_61:


//--------------------- .nv.info._Z10FINAL_STEPPdS_di --------------------------
	.section	.nv.info._Z10FINAL_STEPPdS_di,"",@"SHT_CUDA_INFO"
	.sectionflags	@""
	.align	4


	//----- nvinfo : EIATTR_CUDA_API_VERSION
	.align		4
        /*0000*/ 	.byte	0x04, 0x37
        /*0002*/ 	.short	(.L_63 - .L_62)
.L_62:
        /*0004*/ 	.word	0x00000082


	//----- nvinfo : EIATTR_KPARAM_INFO
	.align		4
.L_63:
        /*0008*/ 	.byte	0x04, 0x17
        /*000a*/ 	.short	(.L_65 - .L_64)
.L_64:
        /*000c*/ 	.word	0x00000000
        /*0010*/ 	.short	0x0003
        /*0012*/ 	.short	0x0018
        /*0014*/ 	.byte	0x00, 0xf0, 0x11, 0x00


	//----- nvinfo : EIATTR_KPARAM_INFO
	.align		4
.L_65:
        /*0018*/ 	.byte	0x04, 0x17
        /*001a*/ 	.short	(.L_67 - .L_66)
.L_66:
        /*001c*/ 	.word	0x00000000
        /*0020*/ 	.short	0x0002
        /*0022*/ 	.short	0x0010
        /*0024*/ 	.byte	0x00, 0xf0, 0x21, 0x00


	//----- nvinfo : EIATTR_KPARAM_INFO
	.align		4
.L_67:
        /*0028*/ 	.byte	0x04, 0x17
        /*002a*/ 	.short	(.L_69 - .L_68)
.L_68:
        /*002c*/ 	.word	0x00000000
        /*0030*/ 	.short	0x0001
        /*0032*/ 	.short	0x0008
        /*0034*/ 	.byte	0x00, 0xf5, 0x21, 0x00


	//----- nvinfo : EIATTR_KPARAM_INFO
	.align		4
.L_69:
        /*0038*/ 	.byte	0x04, 0x17
        /*003a*/ 	.short	(.L_71 - .L_70)
.L_70:
        /*003c*/ 	.word	0x00000000
        /*0040*/ 	.short	0x0000
        /*0042*/ 	.short	0x0000
        /*0044*/ 	.byte	0x00, 0xf5, 0x21, 0x00


	//----- nvinfo : EIATTR_SPARSE_MMA_MASK
	.align		4
.L_71:
        /*0048*/ 	.byte	0x03, 0x50
        /*004a*/ 	.short	0x0000


	//----- nvinfo : EIATTR_MAXREG_COUNT
	.align		4
        /*004c*/ 	.byte	0x03, 0x1b
        /*004e*/ 	.short	0x00ff


	//----- nvinfo : EIATTR_MERCURY_ISA_VERSION
	.align		4
        /*0050*/ 	.byte	0x03, 0x5f
        /*0052*/ 	.short	0x0101


	//----- nvinfo : EIATTR_VRC_CTA_INIT_COUNT
	.align		4
        /*0054*/ 	.byte	0x02, 0x4a
	.zero		1
	.zero		1


	//----- nvinfo : EIATTR_EXIT_INSTR_OFFSETS
	.align		4
        /*0058*/ 	.byte	0x04, 0x1c
        /*005a*/ 	.short	(.L_73 - .L_72)


	//   ....[0]....
.L_72:
        /*005c*/ 	.word	0x000000f0


	//----- nvinfo : EIATTR_CBANK_PARAM_SIZE
	.align		4
.L_73:
        /*0060*/ 	.byte	0x03, 0x19
        /*0062*/ 	.short	0x001c


	//----- nvinfo : EIATTR_PARAM_CBANK
	.align		4
        /*0064*/ 	.byte	0x04, 0x0a
        /*0066*/ 	.short	(.L_75 - .L_74)
	.align		4
.L_74:
        /*0068*/ 	.word	index@(.nv.constant0._Z10FINAL_STEPPdS_di)
        /*006c*/ 	.short	0x0380
        /*006e*/ 	.short	0x001c


	//----- nvinfo : EIATTR_SW_WAR
	.align		4
.L_75:
        /*0070*/ 	.byte	0x04, 0x36
        /*0072*/ 	.short	(.L_77 - .L_76)
.L_76:
        /*0074*/ 	.word	0x00000008
.L_77:


//--------------------- .nv.info._Z11UPDATE_STEPPdS_S_di --------------------------
	.section	.nv.info._Z11UPDATE_STEPPdS_S_di,"",@"SHT_CUDA_INFO"
	.sectionflags	@""
	.align	4


	//----- nvinfo : EIATTR_CUDA_API_VERSION
	.align		4
        /*0000*/ 	.byte	0x04, 0x37
        /*0002*/ 	.short	(.L_79 - .L_78)
.L_78:
        /*0004*/ 	.word	0x00000082


	//----- nvinfo : EIATTR_KPARAM_INFO
	.align		4
.L_79:
        /*0008*/ 	.byte	0x04, 0x17
        /*000a*/ 	.short	(.L_81 - .L_80)
.L_80:
        /*000c*/ 	.word	0x00000000
        /*0010*/ 	.short	0x0004
        /*0012*/ 	.short	0x0020
        /*0014*/ 	.byte	0x00, 0xf0, 0x11, 0x00


	//----- nvinfo : EIATTR_KPARAM_INFO
	.align		4
.L_81:
        /*0018*/ 	.byte	0x04, 0x17
        /*001a*/ 	.short	(.L_83 - .L_82)
.L_82:
        /*001c*/ 	.word	0x00000000
        /*0020*/ 	.short	0x0003
        /*0022*/ 	.short	0x0018
        /*0024*/ 	.byte	0x00, 0xf0, 0x21, 0x00


	//----- nvinfo : EIATTR_KPARAM_INFO
	.align		4
.L_83:
        /*0028*/ 	.byte	0x04, 0x17
        /*002a*/ 	.short	(.L_85 - .L_84)
.L_84:
        /*002c*/ 	.word	0x00000000
        /*0030*/ 	.short	0x0002
        /*0032*/ 	.short	0x0010
        /*0034*/ 	.byte	0x00, 0xf5, 0x21, 0x00


	//----- nvinfo : EIATTR_KPARAM_INFO
	.align		4
.L_85:
        /*0038*/ 	.byte	0x04, 0x17
        /*003a*/ 	.short	(.L_87 - .L_86)
.L_86:
        /*003c*/ 	.word	0x00000000
        /*0040*/ 	.short	0x0001
        /*0042*/ 	.short	0x0008
        /*0044*/ 	.byte	0x00, 0xf5, 0x21, 0x00


	//----- nvinfo : EIATTR_KPARAM_INFO
	.align		4
.L_87:
        /*0048*/ 	.byte	0x04, 0x17
        /*004a*/ 	.short	(.L_89 - .L_88)
.L_88:
        /*004c*/ 	.word	0x00000000
        /*0050*/ 	.short	0x0000
        /*0052*/ 	.short	0x0000
        /*0054*/ 	.byte	0x00, 0xf5, 0x21, 0x00


	//----- nvinfo : EIATTR_SPARSE_MMA_MASK
	.align		4
.L_89:
        /*0058*/ 	.byte	0x03, 0x50
        /*005a*/ 	.short	0x0000


	//----- nvinfo : EIATTR_MAXREG_COUNT
	.align		4
        /*005c*/ 	.byte	0x03, 0x1b
        /*005e*/ 	.short	0x00ff


	//----- nvinfo : EIATTR_MERCURY_ISA_VERSION
	.align		4
        /*0060*/ 	.byte	0x03, 0x5f
        /*0062*/ 	.short	0x0101


	//----- nvinfo : EIATTR_VRC_CTA_INIT_COUNT
	.align		4
        /*0064*/ 	.byte	0x02, 0x4a
	.zero		1
	.zero		1


	//----- nvinfo : EIATTR_EXIT_INSTR_OFFSETS
	.align		4
        /*0068*/ 	.byte	0x04, 0x1c
        /*006a*/ 	.short	(.L_91 - .L_90)


	//   ....[0]....
.L_90:
        /*006c*/ 	.word	0x00000240


	//----- nvinfo : EIATTR_CBANK_PARAM_SIZE
	.align		4
.L_91:
        /*0070*/ 	.byte	0x03, 0x19
        /*0072*/ 	.short	0x0024


	//----- nvinfo : EIATTR_PARAM_CBANK
	.align		4
        /*0074*/ 	.byte	0x04, 0x0a
        /*0076*/ 	.short	(.L_93 - .L_92)
	.align		4
.L_92:
        /*0078*/ 	.word	index@(.nv.constant0._Z11UPDATE_STEPPdS_S_di)
        /*007c*/ 	.short	0x0380
        /*007e*/ 	.short	0x0024


	//----- nvinfo : EIATTR_SW_WAR
	.align		4
.L_93:
        /*0080*/ 	.byte	0x04, 0x36
        /*0082*/ 	.short	(.L_95 - .L_94)
.L_94:
        /*0084*/ 	.word	0x00000008
.L_95:


//--------------------- .nv.info._Z15DERIVATIVE_STEPPdS_S_di --------------------------
	.section	.nv.info._Z15DERIVATIVE_STEPPdS_S_di,"",@"SHT_CUDA_INFO"
	.sectionflags	@""
	.align	4


	//----- nvinfo : EIATTR_CUDA_API_VERSION
	.align		4
        /*0000*/ 	.byte	0x04, 0x37
        /*0002*/ 	.short	(.L_97 - .L_96)
.L_96:
        /*0004*/ 	.word	0x00000082


	//----- nvinfo : EIATTR_KPARAM_INFO
	.align		4
.L_97:
        /*0008*/ 	.byte	0x04, 0x17
        /*000a*/ 	.short	(.L_99 - .L_98)
.L_98:
        /*000c*/ 	.word	0x00000000
        /*0010*/ 	.short	0x0004
        /*0012*/ 	.short	0x0020
        /*0014*/ 	.byte	0x00, 0xf0, 0x11, 0x00


	//----- nvinfo : EIATTR_KPARAM_INFO
	.align		4
.L_99:
        /*0018*/ 	.byte	0x04, 0x17
        /*001a*/ 	.short	(.L_101 - .L_100)
.L_100:
        /*001c*/ 	.word	0x00000000
        /*0020*/ 	.short	0x0003
        /*0022*/ 	.short	0x0018
        /*0024*/ 	.byte	0x00, 0xf0, 0x21, 0x00


	//----- nvinfo : EIATTR_KPARAM_INFO
	.align		4
.L_101:
        /*0028*/ 	.byte	0x04, 0x17
        /*002a*/ 	.short	(.L_103 - .L_102)
.L_102:
        /*002c*/ 	.word	0x00000000
        /*0030*/ 	.short	0x0002
        /*0032*/ 	.short	0x0010
        /*0034*/ 	.byte	0x00, 0xf5, 0x21, 0x00


	//----- nvinfo : EIATTR_KPARAM_INFO
	.align		4
.L_103:
        /*0038*/ 	.byte	0x04, 0x17
        /*003a*/ 	.short	(.L_105 - .L_104)
.L_104:
        /*003c*/ 	.word	0x00000000
        /*0040*/ 	.short	0x0001
        /*0042*/ 	.short	0x0008
        /*0044*/ 	.byte	0x00, 0xf5, 0x21, 0x00


	//----- nvinfo : EIATTR_KPARAM_INFO
	.align		4
.L_105:
        /*0048*/ 	.byte	0x04, 0x17
        /*004a*/ 	.short	(.L_107 - .L_106)
.L_106:
        /*004c*/ 	.word	0x00000000
        /*0050*/ 	.short	0x0000
        /*0052*/ 	.short	0x0000
        /*0054*/ 	.byte	0x00, 0xf5, 0x21, 0x00


	//----- nvinfo : EIATTR_SPARSE_MMA_MASK
	.align		4
.L_107:
        /*0058*/ 	.byte	0x03, 0x50
        /*005a*/ 	.short	0x0000


	//----- nvinfo : EIATTR_MAXREG_COUNT
	.align		4
        /*005c*/ 	.byte	0x03, 0x1b
        /*005e*/ 	.short	0x00ff


	//----- nvinfo : EIATTR_MERCURY_ISA_VERSION
	.align		4
        /*0060*/ 	.byte	0x03, 0x5f
        /*0062*/ 	.short	0x0101


	//----- nvinfo : EIATTR_VRC_CTA_INIT_COUNT
	.align		4
        /*0064*/ 	.byte	0x02, 0x4a
	.zero		1
	.zero		1


	//----- nvinfo : EIATTR_EXIT_INSTR_OFFSETS
	.align		4
        /*0068*/ 	.byte	0x04, 0x1c
        /*006a*/ 	.short	(.L_109 - .L_108)


	//   ....[0]....
.L_108:
        /*006c*/ 	.word	0x00000170


	//   ....[1]....
        /*0070*/ 	.word	0x00000200


	//----- nvinfo : EIATTR_CRS_STACK_SIZE
	.align		4
.L_109:
        /*0074*/ 	.byte	0x04, 0x1e
        /*0076*/ 	.short	(.L_111 - .L_110)
.L_110:
        /*0078*/ 	.word	0x00000000


	//----- nvinfo : EIATTR_CBANK_PARAM_SIZE
	.align		4
.L_111:
        /*007c*/ 	.byte	0x03, 0x19
        /*007e*/ 	.short	0x0024


	//----- nvinfo : EIATTR_PARAM_CBANK
	.align		4
        /*0080*/ 	.byte	0x04, 0x0a
        /*0082*/ 	.short	(.L_113 - .L_112)
	.align		4
.L_112:
        /*0084*/ 	.word	index@(.nv.constant0._Z15DERIVATIVE_STEPPdS_S_di)
        /*0088*/ 	.short	0x0380
        /*008a*/ 	.short	0x0024


	//----- nvinfo : EIATTR_SW_WAR
	.align		4
.L_113:
        /*008c*/ 	.byte	0x04, 0x36
        /*008e*/ 	.short	(.L_115 - .L_114)
.L_114:
        /*0090*/ 	.word	0x00000008
.L_115:


//--------------------- .nv.callgraph             --------------------------
	.section	.nv.callgraph,"",@"SHT_CUDA_CALLGRAPH"
	.align	4
	.sectionentsize	8
	.align		4
        /*0000*/ 	.word	0x00000000
	.align		4
        /*0004*/ 	.word	0xffffffff
	.align		4
        /*0008*/ 	.word	0x00000000
	.align		4
        /*000c*/ 	.word	0xfffffffe
	.align		4
        /*0010*/ 	.word	0x00000000
	.align		4
        /*0014*/ 	.word	0xfffffffd
	.align		4
        /*0018*/ 	.word	0x00000000
	.align		4
        /*001c*/ 	.word	0xfffffffc


//--------------------- .text._Z18NORMALIZE_FUNCTIONPdS_ --------------------------
	.section	.text._Z18NORMALIZE_FUNCTIONPdS_,"ax",@progbits
	.align	128
        .global         _Z18NORMALIZE_FUNCTIONPdS_
        .type           _Z18NORMALIZE_FUNCTIONPdS_,@function
        .size           _Z18NORMALIZE_FUNCTIONPdS_,(.L_x_17 - _Z18NORMALIZE_FUNCTIONPdS_)
        .other          _Z18NORMALIZE_FUNCTIONPdS_,@"STO_CUDA_ENTRY STV_DEFAULT"
_Z18NORMALIZE_FUNCTIONPdS_:
.text._Z18NORMALIZE_FUNCTIONPdS_:
[----:B------:R-:W-:Y:S08]  /*0000*/  LDC R1, c[0x0][0x37c] ;  /* 0x0000df00ff017b82 */ /* 0x000ff00000000800 */
[----:B------:R-:W0:Y:S01]  /*0010*/  LDC.64 R6, c[0x0][0x388] ;  /* 0x0000e200ff067b82 */ /* 0x000e220000000a00 */
[----:B------:R-:W0:Y:S01]  /*0020*/  LDCU.64 UR4, c[0x0][0x358] ;  /* 0x00006b00ff0477ac */ /* 0x000e220008000a00 */
[----:B------:R-:W1:Y:S06]  /*0030*/  S2R R3, SR_TID.X ;  /* 0x0000000000037919 */ /* 0x000e6c0000002100 */
[----:B------:R-:W1:Y:S08]  /*0040*/  S2UR UR6, SR_CTAID.X ;  /* 0x00000000000679c3 */ /* 0x000e700000002500 */
[----:B------:R-:W1:Y:S01]  /*0050*/  LDC R0, c[0x0][0x360] ;  /* 0x0000d800ff007b82 */ /* 0x000e620000000800 */
[----:B0-----:R-:W2:Y:S07]  /*0060*/  LDG.E.64 R6, desc[UR4][R6.64] ;  /* 0x0000000406067981 */ /* 0x001eae000c1e1b00 */
[----:B------:R-:W0:Y:S01]  /*0070*/  LDC.64 R4, c[0x0][0x380] ;  /* 0x0000e000ff047b82 */ /* 0x000e220000000a00 */
[----:B-1----:R-:W-:-:S04]  /*0080*/  IMAD R3, R0, UR6, R3 ;  /* 0x0000000600037c24 */ /* 0x002fc8000f8e0203 */
[----:B0-----:R-:W-:-:S05]  /*0090*/  IMAD.WIDE R4, R3, 0x8, R4 ;  /* 0x0000000803047825 */ /* 0x001fca00078e0204 */
[----:B------:R-:W3:Y:S01]  /*00a0*/  LDG.E.64 R8, desc[UR4][R4.64] ;  /* 0x0000000404087981 */ /* 0x000ee2000c1e1b00 */
[----:B------:R-:W-:Y:S01]  /*00b0*/  IMAD.MOV.U32 R2, RZ, RZ, 0x1 ;  /* 0x00000001ff027424 */ /* 0x000fe200078e00ff */
[----:B------:R-:W-:Y:S01]  /*00c0*/  BSSY.RECONVERGENT B0, `(.L_x_0) ;  /* 0x0000012000007945 */ /* 0x000fe20003800200 */
[----:B--2---:R-:W0:Y:S04]  /*00d0*/  MUFU.RCP64H R3, R7 ;  /* 0x0000000700037308 */ /* 0x004e280000001800 */
[----:B0-----:R-:W-:-:S08]  /*00e0*/  DFMA R10, -R6, R2, 1 ;  /* 0x3ff00000060a742b */ /* 0x001fd00000000102 */
[----:B------:R-:W-:Y:S01]  /*00f0*/  DFMA R10, R10, R10, R10 ;  /* 0x0000000a0a0a722b */ /* 0x000fe2000000000a */
[----:B---3--:R-:W-:-:S07]  /*0100*/  FSETP.GEU.AND P1, PT, |R9|, 6.5827683646048100446e-37, PT ;  /* 0x036000000900780b */ /* 0x008fce0003f2e200 */
[----:B------:R-:W-:-:S08]  /*0110*/  DFMA R10, R2, R10, R2 ;  /* 0x0000000a020a722b */ /* 0x000fd00000000002 */
[----:B------:R-:W-:-:S08]  /*0120*/  DFMA R2, -R6, R10, 1 ;  /* 0x3ff000000602742b */ /* 0x000fd0000000010a */
[----:B------:R-:W-:-:S08]  /*0130*/  DFMA R2, R10, R2, R10 ;  /* 0x000000020a02722b */ /* 0x000fd0000000000a */
[----:B------:R-:W-:-:S08]  /*0140*/  DMUL R10, R8, R2 ;  /* 0x00000002080a7228 */ /* 0x000fd00000000000 */
[----:B------:R-:W-:-:S08]  /*0150*/  DFMA R12, -R6, R10, R8 ;  /* 0x0000000a060c722b */ /* 0x000fd00000000108 */
[----:B------:R-:W-:-:S10]  /*0160*/  DFMA R2, R2, R12, R10 ;  /* 0x0000000c0202722b */ /* 0x000fd4000000000a */
[----:B------:R-:W-:-:S05]  /*0170*/  FFMA R0, RZ, R7, R3 ;  /* 0x00000007ff007223 */ /* 0x000fca0000000003 */
[----:B------:R-:W-:-:S13]  /*0180*/  FSETP.GT.AND P0, PT, |R0|, 1.469367938527859385e-39, PT ;  /* 0x001000000000780b */ /* 0x000fda0003f04200 */
[----:B------:R-:W-:Y:S05]  /*0190*/  @P0 BRA P1, `(.L_x_1) ;  /* 0x0000000000100947 */ /* 0x000fea0000800000 */
[----:B------:R-:W-:-:S07]  /*01a0*/  MOV R0, 0x1c0 ;  /* 0x000001c000007802 */ /* 0x000fce0000000f00 */
[----:B------:R-:W-:Y:S05]  /*01b0*/  CALL.REL.NOINC `($__internal_0_$__cuda_sm20_div_rn_f64_full) ;  /* 0x0000000000147944 */ /* 0x000fea0003c00000 */
[----:B------:R-:W-:Y:S02]  /*01c0*/  IMAD.MOV.U32 R2, RZ, RZ, R12 ;  /* 0x000000ffff027224 */ /* 0x000fe400078e000c */
[----:B------:R-:W-:-:S07]  /*01d0*/  IMAD.MOV.U32 R3, RZ, RZ, R13 ;  /* 0x000000ffff037224 */ /* 0x000fce00078e000d */
.L_x_1:
[----:B------:R-:W-:Y:S05]  /*01e0*/  BSYNC.RECONVERGENT B0 ;  /* 0x0000000000007941 */ /* 0x000fea0003800200 */
.L_x_0:
[----:B------:R-:W-:Y:S01]  /*01f0*/  STG.E.64 desc[UR4][R4.64], R2 ;  /* 0x0000000204007986 */ /* 0x000fe2000c101b04 */
[----:B------:R-:W-:Y:S05]  /*0200*/  EXIT ;  /* 0x000000000000794d */ /* 0x000fea0003800000 */
        .weak           $__internal_0_$__cuda_sm20_div_rn_f64_full
        .type           $__internal_0_$__cuda_sm20_div_rn_f64_full,@function
        .size           $__internal_0_$__cuda_sm20_div_rn_f64_full,(.L_x_17 - $__internal_0_$__cuda_sm20_div_rn_f64_full)
$__internal_0_$__cuda_sm20_div_rn_f64_full:
[C---:B------:R-:W-:Y:S01]  /*0210*/  FSETP.GEU.AND P0, PT, |R7|.reuse, 1.469367938527859385e-39, PT ;  /* 0x001000000700780b */ /* 0x040fe20003f0e200 */
[----:B------:R-:W-:Y:S01]  /*0220*/  IMAD.MOV.U32 R16, RZ, RZ, 0x1 ;  /* 0x00000001ff107424 */ /* 0x000fe200078e00ff */
[----:B------:R-:W-:Y:S01]  /*0230*/  LOP3.LUT R2, R7, 0x800fffff, RZ, 0xc0, !PT ;  /* 0x800fffff07027812 */ /* 0x000fe200078ec0ff */
[----:B------:R-:W-:Y:S01]  /*0240*/  BSSY.RECONVERGENT B1, `(.L_x_2) ;  /* 0x0000055000017945 */ /* 0x000fe20003800200 */
[C---:B------:R-:W-:Y:S02]  /*0250*/  FSETP.GEU.AND P2, PT, |R9|.reuse, 1.469367938527859385e-39, PT ;  /* 0x001000000900780b */ /* 0x040fe40003f4e200 */
[----:B------:R-:W-:Y:S01]  /*0260*/  LOP3.LUT R3, R2, 0x3ff00000, RZ, 0xfc, !PT ;  /* 0x3ff0000002037812 */ /* 0x000fe200078efcff */
[----:B------:R-:W-:Y:S01]  /*0270*/  IMAD.MOV.U32 R2, RZ, RZ, R6 ;  /* 0x000000ffff027224 */ /* 0x000fe200078e0006 */
[----:B------:R-:W-:Y:S02]  /*0280*/  LOP3.LUT R12, R9, 0x7ff00000, RZ, 0xc0, !PT ;  /* 0x7ff00000090c7812 */ /* 0x000fe400078ec0ff */
[----:B------:R-:W-:-:S03]  /*0290*/  LOP3.LUT R15, R7, 0x7ff00000, RZ, 0xc0, !PT ;  /* 0x7ff00000070f7812 */ /* 0x000fc600078ec0ff */
[----:B------:R-:W-:Y:S01]  /*02a0*/  @!P0 DMUL R2, R6, 8.98846567431157953865e+307 ;  /* 0x7fe0000006028828 */ /* 0x000fe20000000000 */
[----:B------:R-:W-:-:S03]  /*02b0*/  ISETP.GE.U32.AND P1, PT, R12, R15, PT ;  /* 0x0000000f0c00720c */ /* 0x000fc60003f26070 */
[----:B------:R-:W-:Y:S01]  /*02c0*/  @!P2 LOP3.LUT R13, R7, 0x7ff00000, RZ, 0xc0, !PT ;  /* 0x7ff00000070da812 */ /* 0x000fe200078ec0ff */
[----:B------:R-:W-:Y:S01]  /*02d0*/  @!P2 IMAD.MOV.U32 R18, RZ, RZ, RZ ;  /* 0x000000ffff12a224 */ /* 0x000fe200078e00ff */
[----:B------:R-:W0:Y:S02]  /*02e0*/  MUFU.RCP64H R17, R3 ;  /* 0x0000000300117308 */ /* 0x000e240000001800 */
[----:B------:R-:W-:Y:S01]  /*02f0*/  @!P2 ISETP.GE.U32.AND P3, PT, R12, R13, PT ;  /* 0x0000000d0c00a20c */ /* 0x000fe20003f66070 */
[----:B------:R-:W-:-:S05]  /*0300*/  IMAD.MOV.U32 R13, RZ, RZ, 0x1ca00000 ;  /* 0x1ca00000ff0d7424 */ /* 0x000fca00078e00ff */
[----:B------:R-:W-:-:S04]  /*0310*/  @!P2 SEL R19, R13, 0x63400000, !P3 ;  /* 0x634000000d13a807 */ /* 0x000fc80005800000 */
[----:B------:R-:W-:-:S04]  /*0320*/  @!P2 LOP3.LUT R19, R19, 0x80000000, R9, 0xf8, !PT ;  /* 0x800000001313a812 */ /* 0x000fc800078ef809 */
[----:B------:R-:W-:Y:S01]  /*0330*/  @!P2 LOP3.LUT R19, R19, 0x100000, RZ, 0xfc, !PT ;  /* 0x001000001313a812 */ /* 0x000fe200078efcff */
[----:B0-----:R-:W-:-:S08]  /*0340*/  DFMA R10, R16, -R2, 1 ;  /* 0x3ff00000100a742b */ /* 0x001fd00000000802 */
[----:B------:R-:W-:-:S08]  /*0350*/  DFMA R10, R10, R10, R10 ;  /* 0x0000000a0a0a722b */ /* 0x000fd0000000000a */
[----:B------:R-:W-:Y:S01]  /*0360*/  DFMA R16, R16, R10, R16 ;  /* 0x0000000a1010722b */ /* 0x000fe20000000010 */
[----:B------:R-:W-:Y:S01]  /*0370*/  SEL R11, R13, 0x63400000, !P1 ;  /* 0x634000000d0b7807 */ /* 0x000fe20004800000 */
[----:B------:R-:W-:-:S03]  /*0380*/  IMAD.MOV.U32 R10, RZ, RZ, R8 ;  /* 0x000000ffff0a7224 */ /* 0x000fc600078e0008 */
[----:B------:R-:W-:-:S03]  /*0390*/  LOP3.LUT R11, R11, 0x800fffff, R9, 0xf8, !PT ;  /* 0x800fffff0b0b7812 */ /* 0x000fc600078ef809 */
[----:B------:R-:W-:-:S03]  /*03a0*/  DFMA R20, R16, -R2, 1 ;  /* 0x3ff000001014742b */ /* 0x000fc60000000802 */
[----:B------:R-:W-:-:S05]  /*03b0*/  @!P2 DFMA R10, R10, 2, -R18 ;  /* 0x400000000a0aa82b */ /* 0x000fca0000000812 */
[----:B------:R-:W-:Y:S01]  /*03c0*/  DFMA R16, R16, R20, R16 ;  /* 0x000000141010722b */ /* 0x000fe20000000010 */
[----:B------:R-:W-:Y:S02]  /*03d0*/  IMAD.MOV.U32 R21, RZ, RZ, R12 ;  /* 0x000000ffff157224 */ /* 0x000fe400078e000c */
[----:B------:R-:W-:Y:S01]  /*03e0*/  IMAD.MOV.U32 R20, RZ, RZ, R15 ;  /* 0x000000ffff147224 */ /* 0x000fe200078e000f */
[----:B------:R-:W-:Y:S02]  /*03f0*/  @!P0 LOP3.LUT R20, R3, 0x7ff00000, RZ, 0xc0, !PT ;  /* 0x7ff0000003148812 */ /* 0x000fe400078ec0ff */
[----:B------:R-:W-:Y:S02]  /*0400*/  @!P2 LOP3.LUT R21, R11, 0x7ff00000, RZ, 0xc0, !PT ;  /* 0x7ff000000b15a812 */ /* 0x000fe400078ec0ff */
[----:B------:R-:W-:Y:S01]  /*0410*/  DMUL R18, R16, R10 ;  /* 0x0000000a10127228 */ /* 0x000fe20000000000 */
[----:B------:R-:W-:Y:S02]  /*0420*/  VIADD R23, R20, 0xffffffff ;  /* 0xffffffff14177836 */ /* 0x000fe40000000000 */
[----:B------:R-:W-:-:S05]  /*0430*/  VIADD R22, R21, 0xffffffff ;  /* 0xffffffff15167836 */ /* 0x000fca0000000000 */
[----:B------:R-:W-:Y:S01]  /*0440*/  DFMA R14, R18, -R2, R10 ;  /* 0x80000002120e722b */ /* 0x000fe2000000000a */
[----:B------:R-:W-:-:S04]  /*0450*/  ISETP.GT.U32.AND P0, PT, R22, 0x7feffffe, PT ;  /* 0x7feffffe1600780c */ /* 0x000fc80003f04070 */
[----:B------:R-:W-:-:S03]  /*0460*/  ISETP.GT.U32.OR P0, PT, R23, 0x7feffffe, P0 ;  /* 0x7feffffe1700780c */ /* 0x000fc60000704470 */
[----:B------:R-:W-:-:S10]  /*0470*/  DFMA R14, R16, R14, R18 ;  /* 0x0000000e100e722b */ /* 0x000fd40000000012 */
[----:B------:R-:W-:Y:S05]  /*0480*/  @P0 BRA `(.L_x_3) ;  /* 0x00000000006c0947 */ /* 0x000fea0003800000 */
[----:B------:R-:W-:-:S04]  /*0490*/  LOP3.LUT R9, R7, 0x7ff00000, RZ, 0xc0, !PT ;  /* 0x7ff0000007097812 */ /* 0x000fc800078ec0ff */
[CC--:B------:R-:W-:Y:S02]  /*04a0*/  VIADDMNMX R8, R12.reuse, -R9.reuse, 0xb9600000, !PT ;  /* 0xb96000000c087446 */ /* 0x0c0fe40007800909 */
[----:B------:R-:W-:Y:S02]  /*04b0*/  ISETP.GE.U32.AND P0, PT, R12, R9, PT ;  /* 0x000000090c00720c */ /* 0x000fe40003f06070 */
[----:B------:R-:W-:Y:S02]  /*04c0*/  VIMNMX R8, PT, PT, R8, 0x46a00000, PT ;  /* 0x46a0000008087848 */ /* 0x000fe40003fe0100 */
[----:B------:R-:W-:-:S05]  /*04d0*/  SEL R13, R13, 0x63400000, !P0 ;  /* 0x634000000d0d7807 */ /* 0x000fca0004000000 */
[----:B------:R-:W-:Y:S02]  /*04e0*/  IMAD.IADD R16, R8, 0x1, -R13 ;  /* 0x0000000108107824 */ /* 0x000fe400078e0a0d */
[----:B------:R-:W-:Y:S02]  /*04f0*/  IMAD.MOV.U32 R8, RZ, RZ, RZ ;  /* 0x000000ffff087224 */ /* 0x000fe400078e00ff */
[----:B------:R-:W-:-:S06]  /*0500*/  VIADD R9, R16, 0x7fe00000 ;  /* 0x7fe0000010097836 */ /* 0x000fcc0000000000 */
[----:B------:R-:W-:-:S10]  /*0510*/  DMUL R12, R14, R8 ;  /* 0x000000080e0c7228 */ /* 0x000fd40000000000 */
[----:B------:R-:W-:-:S13]  /*0520*/  FSETP.GTU.AND P0, PT, |R13|, 1.469367938527859385e-39, PT ;  /* 0x001000000d00780b */ /* 0x000fda0003f0c200 */
[----:B------:R-:W-:Y:S05]  /*0530*/  @P0 BRA `(.L_x_4) ;  /* 0x0000000000940947 */ /* 0x000fea0003800000 */
[----:B------:R-:W-:Y:S01]  /*0540*/  DFMA R2, R14, -R2, R10 ;  /* 0x800000020e02722b */ /* 0x000fe2000000000a */
[----:B------:R-:W-:-:S09]  /*0550*/  IMAD.MOV.U32 R8, RZ, RZ, RZ ;  /* 0x000000ffff087224 */ /* 0x000fd200078e00ff */
[C---:B------:R-:W-:Y:S02]  /*0560*/  FSETP.NEU.AND P0, PT, R3.reuse, RZ, PT ;  /* 0x000000ff0300720b */ /* 0x040fe40003f0d000 */
[----:B------:R-:W-:-:S04]  /*0570*/  LOP3.LUT R7, R3, 0x80000000, R7, 0x48, !PT ;  /* 0x8000000003077812 */ /* 0x000fc800078e4807 */
[----:B------:R-:W-:-:S07]  /*0580*/  LOP3.LUT R9, R7, R9, RZ, 0xfc, !PT ;  /* 0x0000000907097212 */ /* 0x000fce00078efcff */
[----:B------:R-:W-:Y:S05]  /*0590*/  @!P0 BRA `(.L_x_4) ;  /* 0x00000000007c8947 */ /* 0x000fea0003800000 */
[----:B------:R-:W-:Y:S01]  /*05a0*/  IMAD.MOV R3, RZ, RZ, -R16 ;  /* 0x000000ffff037224 */ /* 0x000fe200078e0a10 */
[----:B------:R-:W-:Y:S01]  /*05b0*/  DMUL.RP R8, R14, R8 ;  /* 0x000000080e087228 */ /* 0x000fe20000008000 */
[----:B------:R-:W-:-:S06]  /*05c0*/  IMAD.MOV.U32 R2, RZ, RZ, RZ ;  /* 0x000000ffff027224 */ /* 0x000fcc00078e00ff */
[----:B------:R-:W-:-:S03]  /*05d0*/  DFMA R2, R12, -R2, R14 ;  /* 0x800000020c02722b */ /* 0x000fc6000000000e */
[----:B------:R-:W-:-:S03]  /*05e0*/  LOP3.LUT R7, R9, R7, RZ, 0x3c, !PT ;  /* 0x0000000709077212 */ /* 0x000fc600078e3cff */
[----:B------:R-:W-:-:S04]  /*05f0*/  IADD3 R2, PT, PT, -R16, -0x43300000, RZ ;  /* 0xbcd0000010027810 */ /* 0x000fc80007ffe1ff */
[----:B------:R-:W-:-:S04]  /*0600*/  FSETP.NEU.AND P0, PT, |R3|, R2, PT ;  /* 0x000000020300720b */ /* 0x000fc80003f0d200 */
[----:B------:R-:W-:Y:S02]  /*0610*/  FSEL R12, R8, R12, !P0 ;  /* 0x0000000c080c7208 */ /* 0x000fe40004000000 */
[----:B------:R-:W-:Y:S01]  /*0620*/  FSEL R13, R7, R13, !P0 ;  /* 0x0000000d070d7208 */ /* 0x000fe20004000000 */
[----:B------:R-:W-:Y:S06]  /*0630*/  BRA `(.L_x_4) ;  /* 0x0000000000547947 */ /* 0x000fec0003800000 */
.L_x_3:
[----:B------:R-:W-:-:S14]  /*0640*/  DSETP.NAN.AND P0, PT, R8, R8, PT ;  /* 0x000000080800722a */ /* 0x000fdc0003f08000 */
[----:B------:R-:W-:Y:S05]  /*0650*/  @P0 BRA `(.L_x_5) ;  /* 0x0000000000440947 */ /* 0x000fea0003800000 */
[----:B------:R-:W-:-:S14]  /*0660*/  DSETP.NAN.AND P0, PT, R6, R6, PT ;  /* 0x000000060600722a */ /* 0x000fdc0003f08000 */
[----:B------:R-:W-:Y:S05]  /*0670*/  @P0 BRA `(.L_x_6) ;  /* 0x0000000000300947 */ /* 0x000fea0003800000 */
[----:B------:R-:W-:Y:S01]  /*0680*/  ISETP.NE.AND P0, PT, R21, R20, PT ;  /* 0x000000141500720c */ /* 0x000fe20003f05270 */
[----:B------:R-:W-:Y:S02]  /*0690*/  IMAD.MOV.U32 R12, RZ, RZ, 0x0 ;  /* 0x00000000ff0c7424 */ /* 0x000fe400078e00ff */
[----:B------:R-:W-:-:S10]  /*06a0*/  IMAD.MOV.U32 R13, RZ, RZ, -0x80000 ;  /* 0xfff80000ff0d7424 */ /* 0x000fd400078e00ff */
[----:B------:R-:W-:Y:S05]  /*06b0*/  @!P0 BRA `(.L_x_4) ;  /* 0x0000000000348947 */ /* 0x000fea0003800000 */
[----:B------:R-:W-:Y:S02]  /*06c0*/  ISETP.NE.AND P0, PT, R21, 0x7ff00000, PT ;  /* 0x7ff000001500780c */ /* 0x000fe40003f05270 */
[----:B------:R-:W-:Y:S02]  /*06d0*/  LOP3.LUT R13, R9, 0x80000000, R7, 0x48, !PT ;  /* 0x80000000090d7812 */ /* 0x000fe400078e4807 */
[----:B------:R-:W-:-:S13]  /*06e0*/  ISETP.EQ.OR P0, PT, R20, RZ, !P0 ;  /* 0x000000ff1400720c */ /* 0x000fda0004702670 */
[----:B------:R-:W-:Y:S01]  /*06f0*/  @P0 LOP3.LUT R2, R13, 0x7ff00000, RZ, 0xfc, !PT ;  /* 0x7ff000000d020812 */ /* 0x000fe200078efcff */
[----:B------:R-:W-:Y:S02]  /*0700*/  @!P0 IMAD.MOV.U32 R12, RZ, RZ, RZ ;  /* 0x000000ffff0c8224 */ /* 0x000fe400078e00ff */
[----:B------:R-:W-:Y:S02]  /*0710*/  @P0 IMAD.MOV.U32 R12, RZ, RZ, RZ ;  /* 0x000000ffff0c0224 */ /* 0x000fe400078e00ff */
[----:B------:R-:W-:Y:S01]  /*0720*/  @P0 IMAD.MOV.U32 R13, RZ, RZ, R2 ;  /* 0x000000ffff0d0224 */ /* 0x000fe200078e0002 */
[----:B------:R-:W-:Y:S06]  /*0730*/  BRA `(.L_x_4) ;  /* 0x0000000000147947 */ /* 0x000fec0003800000 */
.L_x_6:
[----:B------:R-:W-:Y:S01]  /*0740*/  LOP3.LUT R13, R7, 0x80000, RZ, 0xfc, !PT ;  /* 0x00080000070d7812 */ /* 0x000fe200078efcff */
[----:B------:R-:W-:Y:S01]  /*0750*/  IMAD.MOV.U32 R12, RZ, RZ, R6 ;  /* 0x000000ffff0c7224 */ /* 0x000fe200078e0006 */
[----:B------:R-:W-:Y:S06]  /*0760*/  BRA `(.L_x_4) ;  /* 0x0000000000087947 */ /* 0x000fec0003800000 */
.L_x_5:
[----:B------:R-:W-:Y:S01]  /*0770*/  LOP3.LUT R13, R9, 0x80000, RZ, 0xfc, !PT ;  /* 0x00080000090d7812 */ /* 0x000fe200078efcff */
[----:B------:R-:W-:-:S07]  /*0780*/  IMAD.MOV.U32 R12, RZ, RZ, R8 ;  /* 0x000000ffff0c7224 */ /* 0x000fce00078e0008 */
.L_x_4:
[----:B------:R-:W-:Y:S05]  /*0790*/  BSYNC.RECONVERGENT B1 ;  /* 0x0000000000017941 */ /* 0x000fea0003800200 */
.L_x_2:
[----:B------:R-:W-:Y:S02]  /*07a0*/  IMAD.MOV.U32 R2, RZ, RZ, R0 ;  /* 0x000000ffff027224 */ /* 0x000fe400078e0000 */
[----:B------:R-:W-:-:S04]  /*07b0*/  IMAD.MOV.U32 R3, RZ, RZ, 0x0 ;  /* 0x00000000ff037424 */ /* 0x000fc800078e00ff */
[----:B------:R-:W-:Y:S05]  /*07c0*/  RET.REL.NODEC R2 `(_Z18NORMALIZE_FUNCTIONPdS_) ;  /* 0xfffffff8020c7950 */ /* 0x000fea0003c3ffff */
.L_x_7:
[----:B------:R-:W-:-:S00]  /*07d0*/  BRA `(.L_x_7) ;  /* 0xfffffffc00fc7947 */ /* 0x000fc0000383ffff */
[----:B------:R-:W-:-:S00]  /*07e0*/  NOP ;  /* 0x0000000000007918 */ /* 0x000fc00000000000 */
        /* <DEDUP_REMOVED lines=9> */
.L_x_17:


//--------------------- .text._Z18NORMALIZE_CONSTANTPdS_ --------------------------
	.section	.text._Z18NORMALIZE_CONSTANTPdS_,"ax",@progbits
	.align	128
        .global         _Z18NORMALIZE_CONSTANTPdS_
        .type           _Z18NORMALIZE_CONSTANTPdS_,@function
        .size           _Z18NORMALIZE_CONSTANTPdS_,(.L_x_18 - _Z18NORMALIZE_CONSTANTPdS_)
        .other          _Z18NORMALIZE_CONSTANTPdS_,@"STO_CUDA_ENTRY STV_DEFAULT"
_Z18NORMALIZE_CONSTANTPdS_:
.text._Z18NORMALIZE_CONSTANTPdS_:
[----:B------:R-:W-:Y:S01]  /*0000*/  LDC R1, c[0x0][0x37c] ;  /* 0x0000df00ff017b82 */ /* 0x000fe20000000800 */
[----:B------:R-:W0:Y:S07]  /*0010*/  S2R R5, SR_TID.X ;  /* 0x0000000000057919 */ /* 0x000e2e0000002100 */
[----:B------:R-:W0:Y:S01]  /*0020*/  S2UR UR6, SR_CTAID.X ;  /* 0x00000000000679c3 */ /* 0x000e220000002500 */
[----:B------:R-:W1:Y:S07]  /*0030*/  LDCU.64 UR4, c[0x0][0x358] ;  /* 0x00006b00ff0477ac */ /* 0x000e6e0008000a00 */
[----:B------:R-:W0:Y:S08]  /*0040*/  LDC R0, c[0x0][0x360] ;  /* 0x0000d800ff007b82 */ /* 0x000e300000000800 */
[----:B------:R-:W2:Y:S01]  /*0050*/  LDC.64 R2, c[0x0][0x380] ;  /* 0x0000e000ff027b82 */ /* 0x000ea20000000a00 */
[----:B0-----:R-:W-:-:S04]  /*0060*/  IMAD R5, R0, UR6, R5 ;  /* 0x0000000600057c24 */ /* 0x001fc8000f8e0205 */
[----:B--2---:R-:W-:-:S06]  /*0070*/  IMAD.WIDE R2, R5, 0x8, R2 ;  /* 0x0000000805027825 */ /* 0x004fcc00078e0202 */
[----:B-1----:R-:W5:Y:S01]  /*0080*/  LDG.E.64 R2, desc[UR4][R2.64] ;  /* 0x0000000402027981 */ /* 0x002f62000c1e1b00 */
[----:B------:R-:W-:Y:S01]  /*0090*/  BSSY.RECONVERGENT B0, `(.L_x_8) ;  /* 0x0000003000007945 */ /* 0x000fe20003800200 */
[----:B------:R-:W-:-:S07]  /*00a0*/  MOV R0, 0xc0 ;  /* 0x000000c000007802 */ /* 0x000fce0000000f00 */
[----:B-----5:R-:W-:Y:S05]  /*00b0*/  CALL.REL.NOINC `($_Z18NORMALIZE_CONSTANTPdS_$__internal_accurate_pow) ;  /* 0x0000000000647944 */ /* 0x020fea0003c00000 */
[----:B------:R-:W-:Y:S05]  /*00c0*/  BSYNC.RECONVERGENT B0 ;  /* 0x0000000000007941 */ /* 0x000fea0003800200 */
.L_x_8:
[----:B------:R-:W0:Y:S02]  /*00d0*/  LDC.64 R6, c[0x0][0x388] ;  /* 0x0000e200ff067b82 */ /* 0x000e240000000a00 */
[----:B0-----:R0:W5:Y:S01]  /*00e0*/  LDG.E.64 R8, desc[UR4][R6.64] ;  /* 0x0000000406087981 */ /* 0x001162000c1e1b00 */
[C---:B------:R-:W-:Y:S01]  /*00f0*/  DADD R4, R2.reuse, 2 ;  /* 0x4000000002047429 */ /* 0x040fe20000000000 */
[----:B------:R-:W-:Y:S01]  /*0100*/  BSSY.RECONVERGENT B0, `(.L_x_9) ;  /* 0x000000f000007945 */ /* 0x000fe20003800200 */
[C---:B------:R-:W-:Y:S02]  /*0110*/  DSETP.NEU.AND P1, PT, R2.reuse, RZ, PT ;  /* 0x000000ff0200722a */ /* 0x040fe40003f2d000 */
[----:B------:R-:W-:-:S06]  /*0120*/  DSETP.NEU.AND P0, PT, R2, 1, PT ;  /* 0x3ff000000200742a */ /* 0x000fcc0003f0d000 */
[----:B------:R-:W-:Y:S01]  /*0130*/  LOP3.LUT R4, R5, 0x7ff00000, RZ, 0xc0, !PT ;  /* 0x7ff0000005047812 */ /* 0x000fe200078ec0ff */
[----:B------:R-:W-:-:S03]  /*0140*/  IMAD.MOV.U32 R5, RZ, RZ, R11 ;  /* 0x000000ffff057224 */ /* 0x000fc600078e000b */
[----:B------:R-:W-:Y:S01]  /*0150*/  ISETP.NE.AND P2, PT, R4, 0x7ff00000, PT ;  /* 0x7ff000000400780c */ /* 0x000fe20003f45270 */
[----:B------:R-:W-:Y:S01]  /*0160*/  IMAD.MOV.U32 R4, RZ, RZ, R10 ;  /* 0x000000ffff047224 */ /* 0x000fe200078e000a */
[----:B------:R-:W-:-:S11]  /*0170*/  @!P1 CS2R R4, SRZ ;  /* 0x0000000000049805 */ /* 0x000fd6000001ff00 */
[----:B0-----:R-:W-:Y:S05]  /*0180*/  @P2 BRA `(.L_x_10) ;  /* 0x0000000000182947 */ /* 0x001fea0003800000 */
[----:B------:R-:W-:-:S14]  /*0190*/  DSETP.NAN.AND P1, PT, R2, R2, PT ;  /* 0x000000020200722a */ /* 0x000fdc0003f28000 */
[----:B------:R-:W-:Y:S01]  /*01a0*/  @P1 DADD R4, R2, 2 ;  /* 0x4000000002041429 */ /* 0x000fe20000000000 */
[----:B------:R-:W-:Y:S10]  /*01b0*/  @P1 BRA `(.L_x_10) ;  /* 0x00000000000c1947 */ /* 0x000ff40003800000 */
[----:B------:R-:W-:-:S14]  /*01c0*/  DSETP.NEU.AND P1, PT, |R2|, +INF , PT ;  /* 0x7ff000000200742a */ /* 0x000fdc0003f2d200 */
[----:B------:R-:W-:Y:S02]  /*01d0*/  @!P1 IMAD.MOV.U32 R4, RZ, RZ, 0x0 ;  /* 0x00000000ff049424 */ /* 0x000fe400078e00ff */
[----:B------:R-:W-:-:S07]  /*01e0*/  @!P1 IMAD.MOV.U32 R5, RZ, RZ, 0x7ff00000 ;  /* 0x7ff00000ff059424 */ /* 0x000fce00078e00ff */
.L_x_10:
[----:B------:R-:W-:Y:S05]  /*01f0*/  BSYNC.RECONVERGENT B0 ;  /* 0x0000000000007941 */ /* 0x000fea0003800200 */
.L_x_9:
[----:B------:R-:W-:Y:S02]  /*0200*/  FSEL R2, R4, RZ, P0 ;  /* 0x000000ff04027208 */ /* 0x000fe40000000000 */
[----:B------:R-:W-:-:S06]  /*0210*/  FSEL R3, R5, 1.875, P0 ;  /* 0x3ff0000005037808 */ /* 0x000fcc0000000000 */
[----:B-----5:R-:W-:-:S07]  /*0220*/  DADD R8, R8, R2 ;  /* 0x0000000008087229 */ /* 0x020fce0000000002 */
[----:B------:R-:W-:Y:S01]  /*0230*/  STG.E.64 desc[UR4][R6.64], R8 ;  /* 0x0000000806007986 */ /* 0x000fe2000c101b04 */
[----:B------:R-:W-:Y:S05]  /*0240*/  EXIT ;  /* 0x000000000000794d */ /* 0x000fea0003800000 */
        .type           $_Z18NORMALIZE_CONSTANTPdS_$__internal_accurate_pow,@function
        .size           $_Z18NORMALIZE_CONSTANTPdS_$__internal_accurate_pow,(.L_x_18 - $_Z18NORMALIZE_CONSTANTPdS_$__internal_accurate_pow)
$_Z18NORMALIZE_CONSTANTPdS_$__internal_accurate_pow:
[----:B------:R-:W-:Y:S01]  /*0250*/  DADD R6, -RZ, |R2| ;  /* 0x00000000ff067229 */ /* 0x000fe20000000502 */
[----:B------:R-:W-:Y:S01]  /*0260*/  MOV R14, RZ ;  /* 0x000000ff000e7202 */ /* 0x000fe20000000f00 */
[----:B------:R-:W-:Y:S01]  /*0270*/  IMAD.MOV.U32 R10, RZ, RZ, 0x41ad3b5a ;  /* 0x41ad3b5aff0a7424 */ /* 0x000fe200078e00ff */
[----:B------:R-:W-:Y:S01]  /*0280*/  UMOV UR6, 0x7d2cafe2 ;  /* 0x7d2cafe200067882 */ /* 0x000fe20000000000 */
[----:B------:R-:W-:Y:S01]  /*0290*/  IMAD.MOV.U32 R11, RZ, RZ, 0x3ed0f5d2 ;  /* 0x3ed0f5d2ff0b7424 */ /* 0x000fe200078e00ff */
[----:B------:R-:W-:Y:S01]  /*02a0*/  UMOV UR7, 0x3eb0f5ff ;  /* 0x3eb0f5ff00077882 */ /* 0x000fe20000000000 */
[----:B------:R-:W-:Y:S01]  /*02b0*/  UMOV UR8, 0x3b39803f ;  /* 0x3b39803f00087882 */ /* 0x000fe20000000000 */
[----:B------:R-:W-:-:S03]  /*02c0*/  UMOV UR9, 0x3c7abc9e ;  /* 0x3c7abc9e00097882 */ /* 0x000fc60000000000 */
[----:B------:R-:W-:Y:S01]  /*02d0*/  ISETP.GT.U32.AND P0, PT, R7, 0xfffff, PT ;  /* 0x000fffff0700780c */ /* 0x000fe20003f04070 */
[----:B------:R-:W-:-:S12]  /*02e0*/  IMAD.MOV.U32 R4, RZ, RZ, R7 ;  /* 0x000000ffff047224 */ /* 0x000fd800078e0007 */
[----:B------:R-:W-:-:S10]  /*02f0*/  @!P0 DMUL R20, R6, 1.80143985094819840000e+16 ;  /* 0x4350000006148828 */ /* 0x000fd40000000000 */
[----:B------:R-:W-:Y:S01]  /*0300*/  @!P0 MOV R4, R21 ;  /* 0x0000001500048202 */ /* 0x000fe20000000f00 */
[----:B------:R-:W-:-:S03]  /*0310*/  @!P0 IMAD.MOV.U32 R6, RZ, RZ, R20 ;  /* 0x000000ffff068224 */ /* 0x000fc600078e0014 */
[----:B------:R-:W-:Y:S01]  /*0320*/  LOP3.LUT R4, R4, 0x800fffff, RZ, 0xc0, !PT ;  /* 0x800fffff04047812 */ /* 0x000fe200078ec0ff */
[----:B------:R-:W-:Y:S01]  /*0330*/  IMAD.MOV.U32 R12, RZ, RZ, R6 ;  /* 0x000000ffff0c7224 */ /* 0x000fe200078e0006 */
[----:B------:R-:W-:Y:S02]  /*0340*/  SHF.R.U32.HI R6, RZ, 0x14, R7 ;  /* 0x00000014ff067819 */ /* 0x000fe40000011607 */
[----:B------:R-:W-:Y:S02]  /*0350*/  LOP3.LUT R13, R4, 0x3ff00000, RZ, 0xfc, !PT ;  /* 0x3ff00000040d7812 */ /* 0x000fe400078efcff */
[----:B------:R-:W-:Y:S02]  /*0360*/  @!P0 LEA.HI R6, R21, 0xffffffca, RZ, 0xc ;  /* 0xffffffca15068811 */ /* 0x000fe400078f60ff */
[----:B------:R-:W-:Y:S02]  /*0370*/  ISETP.GE.U32.AND P1, PT, R13, 0x3ff6a09f, PT ;  /* 0x3ff6a09f0d00780c */ /* 0x000fe40003f26070 */
[----:B------:R-:W-:-:S11]  /*0380*/  IADD3 R7, PT, PT, R6, -0x3ff, RZ ;  /* 0xfffffc0106077810 */ /* 0x000fd60007ffe0ff */
[----:B------:R-:W-:Y:S02]  /*0390*/  @P1 VIADD R5, R13, 0xfff00000 ;  /* 0xfff000000d051836 */ /* 0x000fe40000000000 */
[----:B------:R-:W-:Y:S02]  /*03a0*/  @P1 VIADD R7, R6, 0xfffffc02 ;  /* 0xfffffc0206071836 */ /* 0x000fe40000000000 */
[----:B------:R-:W-:-:S03]  /*03b0*/  @P1 IMAD.MOV.U32 R13, RZ, RZ, R5 ;  /* 0x000000ffff0d1224 */ /* 0x000fc600078e0005 */
[----:B------:R-:W-:Y:S01]  /*03c0*/  LOP3.LUT R6, R7, 0x80000000, RZ, 0x3c, !PT ;  /* 0x8000000007067812 */ /* 0x000fe200078e3cff */
[----:B------:R-:W-:Y:S02]  /*03d0*/  IMAD.MOV.U32 R7, RZ, RZ, 0x43300000 ;  /* 0x43300000ff077424 */ /* 0x000fe400078e00ff */
[C---:B------:R-:W-:Y:S02]  /*03e0*/  DADD R8, R12.reuse, 1 ;  /* 0x3ff000000c087429 */ /* 0x040fe40000000000 */
[----:B------:R-:W-:-:S04]  /*03f0*/  DADD R12, R12, -1 ;  /* 0xbff000000c0c7429 */ /* 0x000fc80000000000 */
[----:B------:R-:W0:Y:S02]  /*0400*/  MUFU.RCP64H R15, R9 ;  /* 0x00000009000f7308 */ /* 0x000e240000001800 */
[----:B0-----:R-:W-:-:S08]  /*0410*/  DFMA R4, -R8, R14, 1 ;  /* 0x3ff000000804742b */ /* 0x001fd0000000010e */
[----:B------:R-:W-:-:S08]  /*0420*/  DFMA R4, R4, R4, R4 ;  /* 0x000000040404722b */ /* 0x000fd00000000004 */
[----:B------:R-:W-:-:S08]  /*0430*/  DFMA R14, R14, R4, R14 ;  /* 0x000000040e0e722b */ /* 0x000fd0000000000e */
[----:B------:R-:W-:-:S08]  /*0440*/  DMUL R4, R12, R14 ;  /* 0x0000000e0c047228 */ /* 0x000fd00000000000 */
[----:B------:R-:W-:-:S08]  /*0450*/  DFMA R4, R12, R14, R4 ;  /* 0x0000000e0c04722b */ /* 0x000fd00000000004 */
[----:B------:R-:W-:-:S08]  /*0460*/  DMUL R16, R4, R4 ;  /* 0x0000000404107228 */ /* 0x000fd00000000000 */
[----:B------:R-:W-:Y:S01]  /*0470*/  DFMA R8, R16, UR6, R10 ;  /* 0x0000000610087c2b */ /* 0x000fe2000800000a */
[----:B------:R-:W-:Y:S01]  /*0480*/  UMOV UR6, 0x75488a3f ;  /* 0x75488a3f00067882 */ /* 0x000fe20000000000 */
[----:B------:R-:W-:Y:S01]  /*0490*/  UMOV UR7, 0x3ef3b20a ;  /* 0x3ef3b20a00077882 */ /* 0x000fe20000000000 */
[----:B------:R-:W-:-:S05]  /*04a0*/  DADD R10, R12, -R4 ;  /* 0x000000000c0a7229 */ /* 0x000fca0000000804 */
[----:B------:R-:W-:Y:S01]  /*04b0*/  DFMA R8, R16, R8, UR6 ;  /* 0x0000000610087e2b */ /* 0x000fe20008000008 */
[----:B------:R-:W-:Y:S01]  /*04c0*/  UMOV UR6, 0xe4faecd5 ;  /* 0xe4faecd500067882 */ /* 0x000fe20000000000 */
[----:B------:R-:W-:Y:S01]  /*04d0*/  UMOV UR7, 0x3f1745cd ;  /* 0x3f1745cd00077882 */ /* 0x000fe20000000000 */
[----:B------:R-:W-:Y:S02]  /*04e0*/  DADD R22, R10, R10 ;  /* 0x000000000a167229 */ /* 0x000fe4000000000a */
[----:B------:R-:W-:-:S03]  /*04f0*/  DMUL R10, R4, R4 ;  /* 0x00000004040a7228 */ /* 0x000fc60000000000 */
[----:B------:R-:W-:Y:S01]  /*0500*/  DFMA R8, R16, R8, UR6 ;  /* 0x0000000610087e2b */ /* 0x000fe20008000008 */
[----:B------:R-:W-:Y:S01]  /*0510*/  UMOV UR6, 0x258a578b ;  /* 0x258a578b00067882 */ /* 0x000fe20000000000 */
[----:B------:R-:W-:Y:S01]  /*0520*/  UMOV UR7, 0x3f3c71c7 ;  /* 0x3f3c71c700077882 */ /* 0x000fe20000000000 */
[----:B------:R-:W-:Y:S02]  /*0530*/  DFMA R22, R12, -R4, R22 ;  /* 0x800000040c16722b */ /* 0x000fe40000000016 */
[----:B------:R-:W-:-:S03]  /*0540*/  DMUL R12, R4, R10 ;  /* 0x0000000a040c7228 */ /* 0x000fc60000000000 */
[----:B------:R-:W-:Y:S01]  /*0550*/  DFMA R8, R16, R8, UR6 ;  /* 0x0000000610087e2b */ /* 0x000fe20008000008 */
[----:B------:R-:W-:Y:S01]  /*0560*/  UMOV UR6, 0x9242b910 ;  /* 0x9242b91000067882 */ /* 0x000fe20000000000 */
[----:B------:R-:W-:Y:S01]  /*0570*/  UMOV UR7, 0x3f624924 ;  /* 0x3f62492400077882 */ /* 0x000fe20000000000 */
[----:B------:R-:W-:Y:S02]  /*0580*/  DMUL R14, R14, R22 ;  /* 0x000000160e0e7228 */ /* 0x000fe40000000000 */
[----:B------:R-:W-:-:S03]  /*0590*/  DFMA R22, R4, R10, -R12 ;  /* 0x0000000a0416722b */ /* 0x000fc6000000080c */
[----:B------:R-:W-:Y:S01]  /*05a0*/  DFMA R8, R16, R8, UR6 ;  /* 0x0000000610087e2b */ /* 0x000fe20008000008 */
[----:B------:R-:W-:Y:S01]  /*05b0*/  UMOV UR6, 0x99999dfb ;  /* 0x99999dfb00067882 */ /* 0x000fe20000000000 */
[----:B------:R-:W-:-:S03]  /*05c0*/  UMOV UR7, 0x3f899999 ;  /* 0x3f89999900077882 */ /* 0x000fc60000000000 */
[----:B------:R-:W-:Y:S01]  /*05d0*/  VIADD R27, R15, 0x100000 ;  /* 0x001000000f1b7836 */ /* 0x000fe20000000000 */
[----:B------:R-:W-:Y:S01]  /*05e0*/  DFMA R22, R14, R10, R22 ;  /* 0x0000000a0e16722b */ /* 0x000fe20000000016 */
[----:B------:R-:W-:Y:S01]  /*05f0*/  IMAD.MOV.U32 R26, RZ, RZ, R14 ;  /* 0x000000ffff1a7224 */ /* 0x000fe200078e000e */
[----:B------:R-:W-:Y:S01]  /*0600*/  DFMA R18, R16, R8, UR6 ;  /* 0x0000000610127e2b */ /* 0x000fe20008000008 */
[----:B------:R-:W-:Y:S01]  /*0610*/  UMOV UR6, 0x55555555 ;  /* 0x5555555500067882 */ /* 0x000fe20000000000 */
[----:B------:R-:W-:-:S06]  /*0620*/  UMOV UR7, 0x3fb55555 ;  /* 0x3fb5555500077882 */ /* 0x000fcc0000000000 */
[----:B------:R-:W-:-:S08]  /*0630*/  DFMA R8, R16, R18, UR6 ;  /* 0x0000000610087e2b */ /* 0x000fd00008000012 */
[----:B------:R-:W-:Y:S01]  /*0640*/  DADD R24, -R8, UR6 ;  /* 0x0000000608187e29 */ /* 0x000fe20008000100 */
[----:B------:R-:W-:Y:S01]  /*0650*/  UMOV UR6, 0xb9e7b0 ;  /* 0x00b9e7b000067882 */ /* 0x000fe20000000000 */
[----:B------:R-:W-:-:S06]  /*0660*/  UMOV UR7, 0x3c46a4cb ;  /* 0x3c46a4cb00077882 */ /* 0x000fcc0000000000 */
[----:B------:R-:W-:Y:S02]  /*0670*/  DFMA R16, R16, R18, R24 ;  /* 0x000000121010722b */ /* 0x000fe40000000018 */
[----:B------:R-:W-:-:S06]  /*0680*/  DFMA R24, R4, R4, -R10 ;  /* 0x000000040418722b */ /* 0x000fcc000000080a */
[----:B------:R-:W-:Y:S01]  /*0690*/  DADD R16, R16, -UR6 ;  /* 0x8000000610107e29 */ /* 0x000fe20008000000 */
[----:B------:R-:W-:Y:S01]  /*06a0*/  UMOV UR6, 0x80000000 ;  /* 0x8000000000067882 */ /* 0x000fe20000000000 */
[----:B------:R-:W-:Y:S01]  /*06b0*/  DFMA R24, R4, R26, R24 ;  /* 0x0000001a0418722b */ /* 0x000fe20000000018 */
[----:B------:R-:W-:-:S05]  /*06c0*/  UMOV UR7, 0x43300000 ;  /* 0x4330000000077882 */ /* 0x000fca0000000000 */
[----:B------:R-:W-:Y:S02]  /*06d0*/  DADD R18, R8, R16 ;  /* 0x0000000008127229 */ /* 0x000fe40000000010 */
[----:B------:R-:W-:-:S06]  /*06e0*/  DFMA R22, R4, R24, R22 ;  /* 0x000000180416722b */ /* 0x000fcc0000000016 */
[----:B------:R-:W-:Y:S02]  /*06f0*/  DMUL R10, R18, R12 ;  /* 0x0000000c120a7228 */ /* 0x000fe40000000000 */
[----:B------:R-:W-:-:S06]  /*0700*/  DADD R8, R8, -R18 ;  /* 0x0000000008087229 */ /* 0x000fcc0000000812 */
[----:B------:R-:W-:Y:S02]  /*0710*/  DFMA R24, R18, R12, -R10 ;  /* 0x0000000c1218722b */ /* 0x000fe4000000080a */
[----:B------:R-:W-:-:S06]  /*0720*/  DADD R8, R16, R8 ;  /* 0x0000000010087229 */ /* 0x000fcc0000000008 */
[----:B------:R-:W-:-:S08]  /*0730*/  DFMA R22, R18, R22, R24 ;  /* 0x000000161216722b */ /* 0x000fd00000000018 */
[----:B------:R-:W-:-:S08]  /*0740*/  DFMA R22, R8, R12, R22 ;  /* 0x0000000c0816722b */ /* 0x000fd00000000016 */
[----:B------:R-:W-:-:S08]  /*0750*/  DADD R12, R10, R22 ;  /* 0x000000000a0c7229 */ /* 0x000fd00000000016 */
[--C-:B------:R-:W-:Y:S02]  /*0760*/  DADD R8, R4, R12.reuse ;  /* 0x0000000004087229 */ /* 0x100fe4000000000c */
[----:B------:R-:W-:-:S06]  /*0770*/  DADD R10, R10, -R12 ;  /* 0x000000000a0a7229 */ /* 0x000fcc000000080c */
[----:B------:R-:W-:Y:S02]  /*0780*/  DADD R4, R4, -R8 ;  /* 0x0000000004047229 */ /* 0x000fe40000000808 */
[----:B------:R-:W-:-:S06]  /*0790*/  DADD R10, R22, R10 ;  /* 0x00000000160a7229 */ /* 0x000fcc000000000a */
[----:B------:R-:W-:-:S08]  /*07a0*/  DADD R4, R12, R4 ;  /* 0x000000000c047229 */ /* 0x000fd00000000004 */
[----:B------:R-:W-:Y:S02]  /*07b0*/  DADD R4, R10, R4 ;  /* 0x000000000a047229 */ /* 0x000fe40000000004 */
[----:B------:R-:W-:Y:S01]  /*07c0*/  DADD R10, R6, -UR6 ;  /* 0x80000006060a7e29 */ /* 0x000fe20008000000 */
[----:B------:R-:W-:Y:S01]  /*07d0*/  UMOV UR6, 0xfefa39ef ;  /* 0xfefa39ef00067882 */ /* 0x000fe20000000000 */
[----:B------:R-:W-:-:S04]  /*07e0*/  UMOV UR7, 0x3fe62e42 ;  /* 0x3fe62e4200077882 */ /* 0x000fc80000000000 */
[----:B------:R-:W-:-:S08]  /*07f0*/  DADD R4, R14, R4 ;  /* 0x000000000e047229 */ /* 0x000fd00000000004 */
[----:B------:R-:W-:-:S08]  /*0800*/  DADD R6, R8, R4 ;  /* 0x0000000008067229 */ /* 0x000fd00000000004 */
[--C-:B------:R-:W-:Y:S02]  /*0810*/  DFMA R12, R10, UR6, R6.reuse ;  /* 0x000000060a0c7c2b */ /* 0x100fe40008000006 */
[----:B------:R-:W-:-:S06]  /*0820*/  DADD R8, R8, -R6 ;  /* 0x0000000008087229 */ /* 0x000fcc0000000806 */
[----:B------:R-:W-:Y:S02]  /*0830*/  DFMA R14, R10, -UR6, R12 ;  /* 0x800000060a0e7c2b */ /* 0x000fe4000800000c */
[----:B------:R-:W-:-:S06]  /*0840*/  DADD R8, R4, R8 ;  /* 0x0000000004087229 */ /* 0x000fcc0000000008 */
[----:B------:R-:W-:-:S08]  /*0850*/  DADD R14, -R6, R14 ;  /* 0x00000000060e7229 */ /* 0x000fd0000000010e */
[----:B------:R-:W-:-:S08]  /*0860*/  DADD R8, R8, -R14 ;  /* 0x0000000008087229 */ /* 0x000fd0000000080e */
[----:B------:R-:W-:-:S08]  /*0870*/  DFMA R8, R10, UR8, R8 ;  /* 0x000000080a087c2b */ /* 0x000fd00008000008 */
[----:B------:R-:W-:-:S08]  /*0880*/  DADD R6, R12, R8 ;  /* 0x000000000c067229 */ /* 0x000fd00000000008 */
[----:B------:R-:W-:Y:S02]  /*0890*/  DADD R12, R12, -R6 ;  /* 0x000000000c0c7229 */ /* 0x000fe40000000806 */
[----:B------:R-:W-:-:S06]  /*08a0*/  DMUL R4, R6, 2 ;  /* 0x4000000006047828 */ /* 0x000fcc0000000000 */
[----:B------:R-:W-:Y:S02]  /*08b0*/  DADD R10, R8, R12 ;  /* 0x00000000080a7229 */ /* 0x000fe4000000000c */
[----:B------:R-:W-:Y:S01]  /*08c0*/  DFMA R6, R6, 2, -R4 ;  /* 0x400000000606782b */ /* 0x000fe20000000804 */
[----:B------:R-:W-:Y:S01]  /*08d0*/  IMAD.MOV.U32 R8, RZ, RZ, 0x652b82fe ;  /* 0x652b82feff087424 */ /* 0x000fe200078e00ff */
[----:B------:R-:W-:-:S06]  /*08e0*/  MOV R9, 0x3ff71547 ;  /* 0x3ff7154700097802 */ /* 0x000fcc0000000f00 */
[----:B------:R-:W-:-:S08]  /*08f0*/  DFMA R10, R10, 2, R6 ;  /* 0x400000000a0a782b */ /* 0x000fd00000000006 */
[----:B------:R-:W-:-:S08]  /*0900*/  DADD R6, R4, R10 ;  /* 0x0000000004067229 */ /* 0x000fd0000000000a */
[----:B------:R-:W-:Y:S02]  /*0910*/  DFMA R8, R6, R8, 6.75539944105574400000e+15 ;  /* 0x433800000608742b */ /* 0x000fe40000000008 */
[----:B------:R-:W-:Y:S01]  /*0920*/  FSETP.GEU.AND P0, PT, |R7|, 4.1917929649353027344, PT ;  /* 0x4086232b0700780b */ /* 0x000fe20003f0e200 */
[----:B------:R-:W-:-:S05]  /*0930*/  DADD R4, R4, -R6 ;  /* 0x0000000004047229 */ /* 0x000fca0000000806 */
[----:B------:R-:W-:-:S03]  /*0940*/  DADD R12, R8, -6.75539944105574400000e+15 ;  /* 0xc3380000080c7429 */ /* 0x000fc60000000000 */
[----:B------:R-:W-:-:S05]  /*0950*/  DADD R10, R10, R4 ;  /* 0x000000000a0a7229 */ /* 0x000fca0000000004 */
[----:B------:R-:W-:Y:S01]  /*0960*/  DFMA R14, R12, -UR6, R6 ;  /* 0x800000060c0e7c2b */ /* 0x000fe20008000006 */
[----:B------:R-:W-:Y:S01]  /*0970*/  UMOV UR6, 0x3b39803f ;  /* 0x3b39803f00067882 */ /* 0x000fe20000000000 */
[----:B------:R-:W-:-:S06]  /*0980*/  UMOV UR7, 0x3c7abc9e ;  /* 0x3c7abc9e00077882 */ /* 0x000fcc0000000000 */
[----:B------:R-:W-:Y:S01]  /*0990*/  DFMA R12, R12, -UR6, R14 ;  /* 0x800000060c0c7c2b */ /* 0x000fe2000800000e */
[----:B------:R-:W-:Y:S01]  /*09a0*/  UMOV UR6, 0x69ce2bdf ;  /* 0x69ce2bdf00067882 */ /* 0x000fe20000000000 */
[----:B------:R-:W-:Y:S01]  /*09b0*/  IMAD.MOV.U32 R14, RZ, RZ, -0x35dec16 ;  /* 0xfca213eaff0e7424 */ /* 0x000fe200078e00ff */
[----:B------:R-:W-:Y:S01]  /*09c0*/  UMOV UR7, 0x3e5ade15 ;  /* 0x3e5ade1500077882 */ /* 0x000fe20000000000 */
[----:B------:R-:W-:-:S06]  /*09d0*/  IMAD.MOV.U32 R15, RZ, RZ, 0x3e928af3 ;  /* 0x3e928af3ff0f7424 */ /* 0x000fcc00078e00ff */
[----:B------:R-:W-:Y:S01]  /*09e0*/  DFMA R14, R12, UR6, R14 ;  /* 0x000000060c0e7c2b */ /* 0x000fe2000800000e */
[----:B------:R-:W-:Y:S01]  /*09f0*/  UMOV UR6, 0x62401315 ;  /* 0x6240131500067882 */ /* 0x000fe20000000000 */
[----:B------:R-:W-:-:S06]  /*0a00*/  UMOV UR7, 0x3ec71dee ;  /* 0x3ec71dee00077882 */ /* 0x000fcc0000000000 */
[----:B------:R-:W-:Y:S01]  /*0a10*/  DFMA R14, R12, R14, UR6 ;  /* 0x000000060c0e7e2b */ /* 0x000fe2000800000e */
        /* <DEDUP_REMOVED lines=20> */
[----:B------:R-:W-:-:S08]  /*0b60*/  DFMA R14, R12, R14, UR6 ;  /* 0x000000060c0e7e2b */ /* 0x000fd0000800000e */
[----:B------:R-:W-:-:S08]  /*0b70*/  DFMA R14, R12, R14, 1 ;  /* 0x3ff000000c0e742b */ /* 0x000fd0000000000e */
[----:B------:R-:W-:-:S10]  /*0b80*/  DFMA R14, R12, R14, 1 ;  /* 0x3ff000000c0e742b */ /* 0x000fd4000000000e */
[----:B------:R-:W-:Y:S01]  /*0b90*/  IMAD R5, R8, 0x100000, R15 ;  /* 0x0010000008057824 */ /* 0x000fe200078e020f */
[----:B------:R-:W-:Y:S01]  /*0ba0*/  MOV R4, R14 ;  /* 0x0000000e00047202 */ /* 0x000fe20000000f00 */
[----:B------:R-:W-:Y:S06]  /*0bb0*/  @!P0 BRA `(.L_x_11) ;  /* 0x0000000000348947 */ /* 0x000fec0003800000 */
[----:B------:R-:W-:Y:S01]  /*0bc0*/  FSETP.GEU.AND P1, PT, |R7|, 4.2275390625, PT ;  /* 0x408748000700780b */ /* 0x000fe20003f2e200 */
[C---:B------:R-:W-:Y:S02]  /*0bd0*/  DADD R12, R6.reuse, +INF ;  /* 0x7ff00000060c7429 */ /* 0x040fe40000000000 */
[----:B------:R-:W-:-:S08]  /*0be0*/  DSETP.GEU.AND P0, PT, R6, RZ, PT ;  /* 0x000000ff0600722a */ /* 0x000fd00003f0e000 */
[----:B------:R-:W-:Y:S02]  /*0bf0*/  FSEL R5, R13, RZ, P0 ;  /* 0x000000ff0d057208 */ /* 0x000fe40000000000 */
[----:B------:R-:W-:Y:S01]  /*0c00*/  @!P1 LEA.HI R4, R8, R8, RZ, 0x1 ;  /* 0x0000000808049211 */ /* 0x000fe200078f08ff */
[----:B------:R-:W-:-:S03]  /*0c10*/  @!P1 IMAD.MOV.U32 R6, RZ, RZ, R14 ;  /* 0x000000ffff069224 */ /* 0x000fc600078e000e */
[----:B------:R-:W-:Y:S02]  /*0c20*/  @!P1 SHF.R.S32.HI R7, RZ, 0x1, R4 ;  /* 0x00000001ff079819 */ /* 0x000fe40000011404 */
[----:B------:R-:W-:-:S03]  /*0c30*/  FSEL R4, R12, RZ, P0 ;  /* 0x000000ff0c047208 */ /* 0x000fc60000000000 */
[----:B------:R-:W-:Y:S02]  /*0c40*/  @!P1 IMAD.IADD R8, R8, 0x1, -R7 ;  /* 0x0000000108089824 */ /* 0x000fe400078e0a07 */
[----:B------:R-:W-:-:S03]  /*0c50*/  @!P1 IMAD R7, R7, 0x100000, R15 ;  /* 0x0010000007079824 */ /* 0x000fc600078e020f */
[----:B------:R-:W-:Y:S02]  /*0c60*/  @!P1 LEA R9, R8, 0x3ff00000, 0x14 ;  /* 0x3ff0000008099811 */ /* 0x000fe400078ea0ff */
[----:B------:R-:W-:-:S06]  /*0c70*/  @!P1 MOV R8, RZ ;  /* 0x000000ff00089202 */ /* 0x000fcc0000000f00 */
[----:B------:R-:W-:-:S11]  /*0c80*/  @!P1 DMUL R4, R6, R8 ;  /* 0x0000000806049228 */ /* 0x000fd60000000000 */
.L_x_11:
[----:B------:R-:W-:Y:S02]  /*0c90*/  DFMA R6, R10, R4, R4 ;  /* 0x000000040a06722b */ /* 0x000fe40000000004 */
[----:B------:R-:W-:-:S08]  /*0ca0*/  DSETP.NEU.AND P0, PT, |R4|, +INF , PT ;  /* 0x7ff000000400742a */ /* 0x000fd00003f0d200 */
[----:B------:R-:W-:Y:S01]  /*0cb0*/  FSEL R10, R4, R6, !P0 ;  /* 0x00000006040a7208 */ /* 0x000fe20004000000 */
[----:B------:R-:W-:Y:S01]  /*0cc0*/  IMAD.MOV.U32 R4, RZ, RZ, R0 ;  /* 0x000000ffff047224 */ /* 0x000fe200078e0000 */
[----:B------:R-:W-:Y:S01]  /*0cd0*/  FSEL R11, R5, R7, !P0 ;  /* 0x00000007050b7208 */ /* 0x000fe20004000000 */
[----:B------:R-:W-:-:S04]  /*0ce0*/  IMAD.MOV.U32 R5, RZ, RZ, 0x0 ;  /* 0x00000000ff057424 */ /* 0x000fc800078e00ff */
[----:B------:R-:W-:Y:S05]  /*0cf0*/  RET.REL.NODEC R4 `(_Z18NORMALIZE_CONSTANTPdS_) ;  /* 0xfffffff004c07950 */ /* 0x000fea0003c3ffff */
.L_x_12:
        /* <DEDUP_REMOVED lines=16> */
.L_x_18:


//--------------------- .text._Z10FINAL_STEPPdS_di --------------------------
	.section	.text._Z10FINAL_STEPPdS_di,"ax",@progbits
	.align	128
        .global         _Z10FINAL_STEPPdS_di
        .type           _Z10FINAL_STEPPdS_di,@function
        .size           _Z10FINAL_STEPPdS_di,(.L_x_21 - _Z10FINAL_STEPPdS_di)
        .other          _Z10FINAL_STEPPdS_di,@"STO_CUDA_ENTRY STV_DEFAULT"
_Z10FINAL_STEPPdS_di:
.text._Z10FINAL_STEPPdS_di:
[----:B------:R-:W-:Y:S01]  /*0000*/  LDC R1, c[0x0][0x37c] ;  /* 0x0000df00ff017b82 */ /* 0x000fe20000000800 */
[----:B------:R-:W0:Y:S07]  /*0010*/  S2R R7, SR_TID.X ;  /* 0x0000000000077919 */ /* 0x000e2e0000002100 */
[----:B------:R-:W0:Y:S01]  /*0020*/  S2UR UR6, SR_CTAID.X ;  /* 0x00000000000679c3 */ /* 0x000e220000002500 */
[----:B------:R-:W1:Y:S07]  /*0030*/  LDCU.64 UR4, c[0x0][0x358] ;  /* 0x00006b00ff0477ac */ /* 0x000e6e0008000a00 */
[----:B------:R-:W0:Y:S08]  /*0040*/  LDC R0, c[0x0][0x360] ;  /* 0x0000d800ff007b82 */ /* 0x000e300000000800 */
[----:B------:R-:W2:Y:S08]  /*0050*/  LDC.64 R2, c[0x0][0x388] ;  /* 0x0000e200ff027b82 */ /* 0x000eb00000000a00 */
[----:B------:R-:W3:Y:S01]  /*0060*/  LDC.64 R4, c[0x0][0x380] ;  /* 0x0000e000ff047b82 */ /* 0x000ee20000000a00 */
[----:B0-----:R-:W-:Y:S01]  /*0070*/  IMAD R7, R0, UR6, R7 ;  /* 0x0000000600077c24 */ /* 0x001fe2000f8e0207 */
[----:B------:R-:W0:Y:S03]  /*0080*/  LDCU.64 UR6, c[0x0][0x390] ;  /* 0x00007200ff0677ac */ /* 0x000e260008000a00 */
[----:B--2---:R-:W-:-:S06]  /*0090*/  IMAD.WIDE R2, R7, 0x8, R2 ;  /* 0x0000000807027825 */ /* 0x004fcc00078e0202 */
[----:B-1----:R-:W0:Y:S01]  /*00a0*/  LDG.E.64 R2, desc[UR4][R2.64] ;  /* 0x0000000402027981 */ /* 0x002e22000c1e1b00 */
[----:B---3--:R-:W-:-:S05]  /*00b0*/  IMAD.WIDE R4, R7, 0x8, R4 ;  /* 0x0000000807047825 */ /* 0x008fca00078e0204 */
[----:B------:R-:W0:Y:S02]  /*00c0*/  LDG.E.64 R6, desc[UR4][R4.64] ;  /* 0x0000000404067981 */ /* 0x000e24000c1e1b00 */
[----:B0-----:R-:W-:-:S07]  /*00d0*/  DFMA R6, R2, UR6, R6 ;  /* 0x0000000602067c2b */ /* 0x001fce0008000006 */
[----:B------:R-:W-:Y:S01]  /*00e0*/  STG.E.64 desc[UR4][R4.64], R6 ;  /* 0x0000000604007986 */ /* 0x000fe2000c101b04 */
[----:B------:R-:W-:Y:S05]  /*00f0*/  EXIT ;  /* 0x000000000000794d */ /* 0x000fea0003800000 */
.L_x_13:
        /* <DEDUP_REMOVED lines=16> */
.L_x_21:


//--------------------- .text._Z11UPDATE_STEPPdS_S_di --------------------------
	.section	.text._Z11UPDATE_STEPPdS_S_di,"ax",@progbits
	.align	128
        .global         _Z11UPDATE_STEPPdS_S_di
        .type           _Z11UPDATE_STEPPdS_S_di,@function
        .size           _Z11UPDATE_STEPPdS_S_di,(.L_x_22 - _Z11UPDATE_STEPPdS_S_di)
        .other          _Z11UPDATE_STEPPdS_S_di,@"STO_CUDA_ENTRY STV_DEFAULT"
_Z11UPDATE_STEPPdS_S_di:
.text._Z11UPDATE_STEPPdS_S_di:
[----:B------:R-:W-:Y:S01]  /*0000*/  LDC R1, c[0x0][0x37c] ;  /* 0x0000df00ff017b82 */ /* 0x000fe20000000800 */
[----:B------:R-:W0:Y:S07]  /*0010*/  S2R R9, SR_TID.X ;  /* 0x0000000000097919 */ /* 0x000e2e0000002100 */
[----:B------:R-:W0:Y:S01]  /*0020*/  S2UR UR5, SR_CTAID.X ;  /* 0x00000000000579c3 */ /* 0x000e220000002500 */
[----:B------:R-:W1:Y:S01]  /*0030*/  LDCU UR4, c[0x0][0x3a0] ;  /* 0x00007400ff0477ac */ /* 0x000e620008000800 */
[----:B------:R-:W2:Y:S06]  /*0040*/  LDCU.64 UR6, c[0x0][0x388] ;  /* 0x00007100ff0677ac */ /* 0x000eac0008000a00 */
[----:B------:R-:W0:Y:S08]  /*0050*/  LDC R0, c[0x0][0x360] ;  /* 0x0000d800ff007b82 */ /* 0x000e300000000800 */
[----:B------:R-:W3:Y:S01]  /*0060*/  LDC.64 R2, c[0x0][0x390] ;  /* 0x0000e400ff027b82 */ /* 0x000ee20000000a00 */
[----:B-1----:R-:W-:-:S07]  /*0070*/  UIADD3 UR4, UPT, UPT, UR4, -0x1, URZ ;  /* 0xffffffff04047890 */ /* 0x002fce000fffe0ff */
[----:B------:R-:W1:Y:S01]  /*0080*/  LDC.64 R10, c[0x0][0x398] ;  /* 0x0000e600ff0a7b82 */ /* 0x000e620000000a00 */
[----:B0-----:R-:W-:-:S05]  /*0090*/  IMAD R9, R0, UR5, R9 ;  /* 0x0000000500097c24 */ /* 0x001fca000f8e0209 */
[C---:B------:R-:W-:Y:S01]  /*00a0*/  ISETP.GE.AND P0, PT, R9.reuse, UR4, PT ;  /* 0x0000000409007c0c */ /* 0x040fe2000bf06270 */
[----:B------:R-:W0:Y:S03]  /*00b0*/  LDCU.64 UR4, c[0x0][0x358] ;  /* 0x00006b00ff0477ac */ /* 0x000e260008000a00 */
[----:B------:R-:W-:-:S13]  /*00c0*/  ISETP.LT.OR P0, PT, R9, 0x1, P0 ;  /* 0x000000010900780c */ /* 0x000fda0000701670 */
[----:B---3--:R-:W-:Y:S01]  /*00d0*/  @!P0 IMAD.WIDE.U32 R2, R9, 0x8, R2 ;  /* 0x0000000809028825 */ /* 0x008fe200078e0002 */
[----:B------:R-:W3:Y:S04]  /*00e0*/  @P0 LDC.64 R12, c[0x0][0x390] ;  /* 0x0000e400ff0c0b82 */ /* 0x000ee80000000a00 */
[----:B0-----:R-:W4:Y:S04]  /*00f0*/  @!P0 LDG.E.64 R4, desc[UR4][R2.64+0x8] ;  /* 0x0000080402048981 */ /* 0x001f28000c1e1b00 */
[----:B------:R0:W4:Y:S01]  /*0100*/  @!P0 LDG.E.64 R6, desc[UR4][R2.64+-0x8] ;  /* 0xfffff80402068981 */ /* 0x000122000c1e1b00 */
[--C-:B------:R-:W-:Y:S01]  /*0110*/  @P0 SHF.R.S32.HI R0, RZ, 0x1f, R9.reuse ;  /* 0x0000001fff000819 */ /* 0x100fe20000011409 */
[----:B0-----:R-:W-:Y:S01]  /*0120*/  @!P0 IMAD.MOV.U32 R2, RZ, RZ, R9 ;  /* 0x000000ffff028224 */ /* 0x001fe200078e0009 */
[----:B------:R-:W-:Y:S01]  /*0130*/  @P0 MOV R2, R9 ;  /* 0x0000000900020202 */ /* 0x000fe20000000f00 */
[----:B------:R-:W-:-:S02]  /*0140*/  @!P0 IMAD.MOV.U32 R3, RZ, RZ, RZ ;  /* 0x000000ffff038224 */ /* 0x000fc400078e00ff */
[----:B------:R-:W-:Y:S01]  /*0150*/  @P0 IMAD.MOV.U32 R3, RZ, RZ, R0 ;  /* 0x000000ffff030224 */ /* 0x000fe200078e0000 */
[C---:B--2---:R-:W-:Y:S01]  /*0160*/  LEA R8, P1, R2.reuse, UR6, 0x3 ;  /* 0x0000000602087c11 */ /* 0x044fe2000f8218ff */
[----:B----4-:R-:W-:Y:S01]  /*0170*/  @!P0 DADD R4, R4, R6 ;  /* 0x0000000004048229 */ /* 0x010fe20000000006 */
[----:B---3--:R-:W-:Y:S02]  /*0180*/  @P0 IMAD.WIDE R6, R9, 0x8, R12 ;  /* 0x0000000809060825 */ /* 0x008fe400078e020c */
[----:B------:R-:W-:-:S05]  /*0190*/  LEA.HI.X R9, R2, UR7, R3, 0x3, P1 ;  /* 0x0000000702097c11 */ /* 0x000fca00088f1c03 */
[----:B-1----:R-:W-:Y:S01]  /*01a0*/  @!P0 DMUL R4, R4, R10 ;  /* 0x0000000a04048228 */ /* 0x002fe20000000000 */
[----:B------:R-:W2:Y:S09]  /*01b0*/  LDG.E.64 R10, desc[UR4][R8.64] ;  /* 0x00000004080a7981 */ /* 0x000eb2000c1e1b00 */
[----:B------:R-:W2:Y:S01]  /*01c0*/  @P0 LDG.E.64 R4, desc[UR4][R6.64] ;  /* 0x0000000406040981 */ /* 0x000ea2000c1e1b00 */
[----:B------:R-:W0:Y:S02]  /*01d0*/  LDCU.64 UR6, c[0x0][0x398] ;  /* 0x00007300ff0677ac */ /* 0x000e240008000a00 */
[----:B0-----:R-:W-:Y:S01]  /*01e0*/  MOV R2, UR6 ;  /* 0x0000000600027c02 */ /* 0x001fe20008000f00 */
[----:B------:R-:W-:Y:S01]  /*01f0*/  IMAD.U32 R3, RZ, RZ, UR7 ;  /* 0x00000007ff037e24 */ /* 0x000fe2000f8e00ff */
[----:B------:R-:W-:Y:S01]  /*0200*/  @!P0 MOV R2, 0x0 ;  /* 0x0000000000028802 */ /* 0x000fe20000000f00 */
[----:B------:R-:W-:-:S06]  /*0210*/  @!P0 IMAD.MOV.U32 R3, RZ, RZ, 0x3fe00000 ;  /* 0x3fe00000ff038424 */ /* 0x000fcc00078e00ff */
[----:B--2---:R-:W-:-:S07]  /*0220*/  DFMA R2, R4, R2, R10 ;  /* 0x000000020402722b */ /* 0x004fce000000000a */
[----:B------:R-:W-:Y:S01]  /*0230*/  STG.E.64 desc[UR4][R8.64], R2 ;  /* 0x0000000208007986 */ /* 0x000fe2000c101b04 */
[----:B------:R-:W-:Y:S05]  /*0240*/  EXIT ;  /* 0x000000000000794d */ /* 0x000fea0003800000 */
.L_x_14:
        /* <DEDUP_REMOVED lines=11> */
.L_x_22:


//--------------------- .text._Z15DERIVATIVE_STEPPdS_S_di --------------------------
	.section	.text._Z15DERIVATIVE_STEPPdS_S_di,"ax",@progbits
	.align	128
        .global         _Z15DERIVATIVE_STEPPdS_S_di
        .type           _Z15DERIVATIVE_STEPPdS_S_di,@function
        .size           _Z15DERIVATIVE_STEPPdS_S_di,(.L_x_23 - _Z15DERIVATIVE_STEPPdS_S_di)
        .other          _Z15DERIVATIVE_STEPPdS_S_di,@"STO_CUDA_ENTRY STV_DEFAULT"
_Z15DERIVATIVE_STEPPdS_S_di:
.text._Z15DERIVATIVE_STEPPdS_S_di:
[----:B------:R-:W-:Y:S01]  /*0000*/  LDC R1, c[0x0][0x37c] ;  /* 0x0000df00ff017b82 */ /* 0x000fe20000000800 */
[----:B------:R-:W0:Y:S07]  /*0010*/  S2R R0, SR_TID.X ;  /* 0x0000000000007919 */ /* 0x000e2e0000002100 */
[----:B------:R-:W0:Y:S01]  /*0020*/  S2UR UR5, SR_CTAID.X ;  /* 0x00000000000579c3 */ /* 0x000e220000002500 */
[----:B------:R-:W1:Y:S07]  /*0030*/  LDCU UR4, c[0x0][0x3a0] ;  /* 0x00007400ff0477ac */ /* 0x000e6e0008000800 */
[----:B------:R-:W0:Y:S01]  /*0040*/  LDC R3, c[0x0][0x360] ;  /* 0x0000d800ff037b82 */ /* 0x000e220000000800 */
[----:B-1----:R-:W-:Y:S01]  /*0050*/  UIADD3 UR4, UPT, UPT, UR4, -0x1, URZ ;  /* 0xffffffff04047890 */ /* 0x002fe2000fffe0ff */
[----:B0-----:R-:W-:-:S05]  /*0060*/  IMAD R0, R3, UR5, R0 ;  /* 0x0000000503007c24 */ /* 0x001fca000f8e0200 */
[----:B------:R-:W-:-:S05]  /*0070*/  ISETP.GE.AND P0, PT, R0, UR4, PT ;  /* 0x0000000400007c0c */ /* 0x000fca000bf06270 */
[----:B------:R-:W0:Y:S01]  /*0080*/  LDCU.64 UR4, c[0x0][0x358] ;  /* 0x00006b00ff0477ac */ /* 0x000e220008000a00 */
[----:B------:R-:W-:-:S13]  /*0090*/  ISETP.LT.OR P0, PT, R0, 0x1, P0 ;  /* 0x000000010000780c */ /* 0x000fda0000701670 */
[----:B------:R-:W-:Y:S05]  /*00a0*/  @P0 BRA `(.L_x_15) ;  /* 0x0000000000340947 */ /* 0x000fea0003800000 */
[----:B------:R-:W1:Y:S08]  /*00b0*/  LDC.64 R2, c[0x0][0x390] ;  /* 0x0000e400ff027b82 */ /* 0x000e700000000a00 */
[----:B------:R-:W2:Y:S08]  /*00c0*/  LDC.64 R6, c[0x0][0x380] ;  /* 0x0000e000ff067b82 */ /* 0x000eb00000000a00 */
[----:B------:R-:W3:Y:S01]  /*00d0*/  LDC.64 R4, c[0x0][0x398] ;  /* 0x0000e600ff047b82 */ /* 0x000ee20000000a00 */
[----:B-1----:R-:W-:-:S07]  /*00e0*/  IMAD.WIDE.U32 R2, R0, 0x8, R2 ;  /* 0x0000000800027825 */ /* 0x002fce00078e0002 */
[----:B------:R-:W1:Y:S01]  /*00f0*/  LDC.64 R8, c[0x0][0x388] ;  /* 0x0000e200ff087b82 */ /* 0x000e620000000a00 */
[----:B0-----:R-:W3:Y:S01]  /*0100*/  LDG.E.64 R2, desc[UR4][R2.64] ;  /* 0x0000000402027981 */ /* 0x001ee2000c1e1b00 */
[----:B--2---:R-:W-:-:S06]  /*0110*/  IMAD.WIDE.U32 R6, R0, 0x8, R6 ;  /* 0x0000000800067825 */ /* 0x004fcc00078e0006 */
[----:B------:R-:W2:Y:S01]  /*0120*/  LDG.E.64 R6, desc[UR4][R6.64] ;  /* 0x0000000406067981 */ /* 0x000ea2000c1e1b00 */
[----:B-1----:R-:W-:Y:S01]  /*0130*/  IMAD.WIDE.U32 R8, R0, 0x8, R8 ;  /* 0x0000000800087825 */ /* 0x002fe200078e0008 */
[----:B---3--:R-:W-:-:S08]  /*0140*/  DADD R4, R2, -R4 ;  /* 0x0000000002047229 */ /* 0x008fd00000000804 */
[----:B--2---:R-:W-:-:S07]  /*0150*/  DMUL R4, R4, R6 ;  /* 0x0000000604047228 */ /* 0x004fce0000000000 */
[----:B------:R-:W-:Y:S01]  /*0160*/  STG.E.64 desc[UR4][R8.64], R4 ;  /* 0x0000000408007986 */ /* 0x000fe2000c101b04 */
[----:B------:R-:W-:Y:S05]  /*0170*/  EXIT ;  /* 0x000000000000794d */ /* 0x000fea0003800000 */
.L_x_15:
[----:B------:R-:W1:Y:S08]  /*0180*/  LDC.64 R2, c[0x0][0x390] ;  /* 0x0000e400ff027b82 */ /* 0x000e700000000a00 */
[----:B------:R-:W2:Y:S08]  /*0190*/  LDC.64 R4, c[0x0][0x398] ;  /* 0x0000e600ff047b82 */ /* 0x000eb00000000a00 */
[----:B------:R-:W3:Y:S01]  /*01a0*/  LDC.64 R6, c[0x0][0x388] ;  /* 0x0000e200ff067b82 */ /* 0x000ee20000000a00 */
[----:B-1----:R-:W-:-:S06]  /*01b0*/  IMAD.WIDE R2, R0, 0x8, R2 ;  /* 0x0000000800027825 */ /* 0x002fcc00078e0202 */
[----:B0-----:R-:W2:Y:S01]  /*01c0*/  LDG.E.64 R2, desc[UR4][R2.64] ;  /* 0x0000000402027981 */ /* 0x001ea2000c1e1b00 */
[----:B---3--:R-:W-:Y:S01]  /*01d0*/  IMAD.WIDE R6, R0, 0x8, R6 ;  /* 0x0000000800067825 */ /* 0x008fe200078e0206 */
[----:B--2---:R-:W-:-:S07]  /*01e0*/  DADD R4, R2, -R4 ;  /* 0x0000000002047229 */ /* 0x004fce0000000804 */
[----:B------:R-:W-:Y:S01]  /*01f0*/  STG.E.64 desc[UR4][R6.64], R4 ;  /* 0x0000000406007986 */ /* 0x000fe2000c101b04 */
[----:B------:R-:W-:Y:S05]  /*0200*/  EXIT ;  /* 0x000000000000794d */ /* 0x000fea0003800000 */
.L_x_16:
        /* <DEDUP_REMOVED lines=15> */
.L_x_23:


//--------------------- .nv.shared.reserved.0     --------------------------
	.section	.nv.shared.reserved.0,"aw",@nobits
	.weak		__nv_reservedSMEM_offset_0_alias
	.size		__nv_reservedSMEM_offset_0_alias, 0, 64
	.other		__nv_reservedSMEM_offset_0_alias,@"STO_CUDA_RESERVED_SHARED STV_DEFAULT"
__nv_reservedSMEM_offset_0_alias:
	.zero		0
	.zero		64


//--------------------- .nv.constant0._Z18NORMALIZE_FUNCTIONPdS_ --------------------------
	.section	.nv.constant0._Z18NORMALIZE_FUNCTIONPdS_,"a",@progbits
	.sectionflags	@""
	.align	4
.nv.constant0._Z18NORMALIZE_FUNCTIONPdS_:
	.zero		912


//--------------------- .nv.constant0._Z18NORMALIZE_CONSTANTPdS_ --------------------------
	.section	.nv.constant0._Z18NORMALIZE_CONSTANTPdS_,"a",@progbits
	.sectionflags	@""
	.align	4
.nv.constant0._Z18NORMALIZE_CONSTANTPdS_:
	.zero		912


//--------------------- .nv.constant0._Z10FINAL_STEPPdS_di --------------------------
	.section	.nv.constant0._Z10FINAL_STEPPdS_di,"a",@progbits
	.sectionflags	@""
	.align	4
.nv.constant0._Z10FINAL_STEPPdS_di:
	.zero		924


//--------------------- .nv.constant0._Z11UPDATE_STEPPdS_S_di --------------------------
	.section	.nv.constant0._Z11UPDATE_STEPPdS_S_di,"a",@progbits
	.sectionflags	@""
	.align	4
.nv.constant0._Z11UPDATE_STEPPdS_S_di:
	.zero		932


//--------------------- .nv.constant0._Z15DERIVATIVE_STEPPdS_S_di --------------------------
	.section	.nv.constant0._Z15DERIVATIVE_STEPPdS_S_di,"a",@progbits
	.sectionflags	@""
	.align	4
.nv.constant0._Z15DERIVATIVE_STEPPdS_S_di:
	.zero		932


//--------------------- SYMBOLS --------------------------

	.type		.nv.reservedSmem.offset0,@object
	.size		.nv.reservedSmem.offset0,0x4
